	.target	sm_90a

	.elftype	@"ET_EXEC"


//--------------------- .note.nv.tkinfo           --------------------------
	.section	.note.nv.tkinfo,"",@"SHT_NOTE"
	.sectionflags	@"SHF_NOTE_NV_TKINFO"
	.tkinfo
        /*0018*/ 	.word	0x00000002
        /*0030*/ 	.string	""
        /*0030*/ 	.string	"ptxas"
        /*0030*/ 	.string	"Cuda compilation tools, release 13.0, V13.0.88"
        /*0030*/ 	.string	"Build cuda_13.0.r13.0/compiler.36424714_0"
        /*0030*/ 	.string	"-arch sm_90a -m 64 "



//--------------------- .note.nv.cuinfo           --------------------------
	.section	.note.nv.cuinfo,"",@"SHT_NOTE"
	.sectionflags	@"SHF_NOTE_NV_CUINFO"
        /*0018*/ 	.short	0x0002
        /*001a*/ 	.short	0x005a
        /*001c*/ 	.short	0x0082
	.zero		2


//--------------------- .nv.info                  --------------------------
	.section	.nv.info,"",@"SHT_CUDA_INFO"
	.align	4


	//----- nvinfo : EIATTR_REGCOUNT
	.align		4
        /*0000*/ 	.byte	0x04, 0x2f
        /*0002*/ 	.short	(.L_12 - .L_11)
	.align		4
.L_11:
        /*0004*/ 	.word	index@(_ZN7cutlass13device_kernelINS_4gemm6kernel13GemmUniversalIN4cute5tupleIJiiiiEEENS1_10collective13CollectiveMmaINS1_37MainloopSm90TmaGmmaWarpSpecializedFP8ILi3ENS5_IJNS4_1CILi1EEESB_SB_EEENS1_35KernelTmaWarpSpecializedCooperativeEEENS5_IJNSA_ILi256EEENSA_ILi64EEENSA_ILi32EEEEEENS_12float_e4m3_tENS5_IJlSB_lEEESJ_SK_NS4_8TiledMMAINS4_8MMA_AtomIJNS4_4SM904GMMA30MMA_64x64x32_F32E4M3E4M3_SS_TNILNSO_7ScaleInE1ELSQ_1EEEEEENS4_6LayoutINS5_IJNSA_ILi2EEESB_SB_EEENS5_IJSB_NSA_ILi0EEESW_EEEEENS5_IJNS4_10UnderscoreESZ_SZ_EEEEENS4_13SM90_TMA_LOADENS4_14ComposedLayoutINS4_7SwizzleILi1ELi4ELi3EEENS4_18smem_ptr_flag_bitsILi8EEENST_INS5_IJNSA_ILi8EEESH_EEENS5_IJSH_SB_EEEEEEEvNS4_8identityES12_S1C_vS1D_EENS_8epilogue10collective6detail29Sm90TmaWarpSpecializedAdapterINS1G_15DefaultEpilogueISJ_SK_SK_NS1F_6thread17LinearCombinationISJ_Li1EffLNS1K_9ScaleType4KindE0ELNS_15FloatRoundStyleE2ESJ_EENS1_15EpilogueDefaultEEEEEvvEEEEvNT_6ParamsE)
        /*0008*/ 	.word	0x000000a8


	//----- nvinfo : EIATTR_FRAME_SIZE
	.align		4
.L_12:
        /*000c*/ 	.byte	0x04, 0x11
        /*000e*/ 	.short	(.L_14 - .L_13)
	.align		4
.L_13:
        /*0010*/ 	.word	index@(_ZN7cutlass13device_kernelINS_4gemm6kernel13GemmUniversalIN4cute5tupleIJiiiiEEENS1_10collective13CollectiveMmaINS1_37MainloopSm90TmaGmmaWarpSpecializedFP8ILi3ENS5_IJNS4_1CILi1EEESB_SB_EEENS1_35KernelTmaWarpSpecializedCooperativeEEENS5_IJNSA_ILi256EEENSA_ILi64EEENSA_ILi32EEEEEENS_12float_e4m3_tENS5_IJlSB_lEEESJ_SK_NS4_8TiledMMAINS4_8MMA_AtomIJNS4_4SM904GMMA30MMA_64x64x32_F32E4M3E4M3_SS_TNILNSO_7ScaleInE1ELSQ_1EEEEEENS4_6LayoutINS5_IJNSA_ILi2EEESB_SB_EEENS5_IJSB_NSA_ILi0EEESW_EEEEENS5_IJNS4_10UnderscoreESZ_SZ_EEEEENS4_13SM90_TMA_LOADENS4_14ComposedLayoutINS4_7SwizzleILi1ELi4ELi3EEENS4_18smem_ptr_flag_bitsILi8EEENST_INS5_IJNSA_ILi8EEESH_EEENS5_IJSH_SB_EEEEEEEvNS4_8identityES12_S1C_vS1D_EENS_8epilogue10collective6detail29Sm90TmaWarpSpecializedAdapterINS1G_15DefaultEpilogueISJ_SK_SK_NS1F_6thread17LinearCombinationISJ_Li1EffLNS1K_9ScaleType4KindE0ELNS_15FloatRoundStyleE2ESJ_EENS1_15EpilogueDefaultEEEEEvvEEEEvNT_6ParamsE)
        /*0014*/ 	.word	0x00000000


	//----- nvinfo : EIATTR_MIN_STACK_SIZE
	.align		4
.L_14:
        /*0018*/ 	.byte	0x04, 0x12
        /*001a*/ 	.short	(.L_16 - .L_15)
	.align		4
.L_15:
        /*001c*/ 	.word	index@(_ZN7cutlass13device_kernelINS_4gemm6kernel13GemmUniversalIN4cute5tupleIJiiiiEEENS1_10collective13CollectiveMmaINS1_37MainloopSm90TmaGmmaWarpSpecializedFP8ILi3ENS5_IJNS4_1CILi1EEESB_SB_EEENS1_35KernelTmaWarpSpecializedCooperativeEEENS5_IJNSA_ILi256EEENSA_ILi64EEENSA_ILi32EEEEEENS_12float_e4m3_tENS5_IJlSB_lEEESJ_SK_NS4_8TiledMMAINS4_8MMA_AtomIJNS4_4SM904GMMA30MMA_64x64x32_F32E4M3E4M3_SS_TNILNSO_7ScaleInE1ELSQ_1EEEEEENS4_6LayoutINS5_IJNSA_ILi2EEESB_SB_EEENS5_IJSB_NSA_ILi0EEESW_EEEEENS5_IJNS4_10UnderscoreESZ_SZ_EEEEENS4_13SM90_TMA_LOADENS4_14ComposedLayoutINS4_7SwizzleILi1ELi4ELi3EEENS4_18smem_ptr_flag_bitsILi8EEENST_INS5_IJNSA_ILi8EEESH_EEENS5_IJSH_SB_EEEEEEEvNS4_8identityES12_S1C_vS1D_EENS_8epilogue10collective6detail29Sm90TmaWarpSpecializedAdapterINS1G_15DefaultEpilogueISJ_SK_SK_NS1F_6thread17LinearCombinationISJ_Li1EffLNS1K_9ScaleType4KindE0ELNS_15FloatRoundStyleE2ESJ_EENS1_15EpilogueDefaultEEEEEvvEEEEvNT_6ParamsE)
        /*0020*/ 	.word	0x00000000
.L_16:


//--------------------- .nv.compat                --------------------------
	.section	.nv.compat,"",@"SHT_CUDA_COMPAT_INFO"
	.align	4
        /*0000*/ 	.byte	0x02, 0x09, 0x01, 0x00, 0x02, 0x02, 0x04, 0x00, 0x02, 0x05, 0x05, 0x00, 0x03, 0x07, 0x01, 0x01
        /*0010*/ 	.byte	0x02, 0x03, 0x01, 0x00, 0x02, 0x06, 0x01, 0x00, 0x04, 0x0b, 0x08, 0x00, 0x00, 0x00, 0x00, 0x00
        /*0020*/ 	.byte	0x00, 0x00, 0x00, 0x00


//--------------------- .nv.info._ZN7cutlass13device_kernelINS_4gemm6kernel13GemmUniversalIN4cute5tupleIJiiiiEEENS1_10collective13CollectiveMmaINS1_37MainloopSm90TmaGmmaWarpSpecializedFP8ILi3ENS5_IJNS4_1CILi1EEESB_SB_EEENS1_35KernelTmaWarpSpecializedCooperativeEEENS5_IJNSA_ILi256EEENSA_ILi64EEENSA_ILi32EEEEEENS_12float_e4m3_tENS5_IJlSB_lEEESJ_SK_NS4_8TiledMMAINS4_8MMA_AtomIJNS4_4SM904GMMA30MMA_64x64x32_F32E4M3E4M3_SS_TNILNSO_7ScaleInE1ELSQ_1EEEEEENS4_6LayoutINS5_IJNSA_ILi2EEESB_SB_EEENS5_IJSB_NSA_ILi0EEESW_EEEEENS5_IJNS4_10UnderscoreESZ_SZ_EEEEENS4_13SM90_TMA_LOADENS4_14ComposedLayoutINS4_7SwizzleILi1ELi4ELi3EEENS4_18smem_ptr_flag_bitsILi8EEENST_INS5_IJNSA_ILi8EEESH_EEENS5_IJSH_SB_EEEEEEEvNS4_8identityES12_S1C_vS1D_EENS_8epilogue10collective6detail29Sm90TmaWarpSpecializedAdapterINS1G_15DefaultEpilogueISJ_SK_SK_NS1F_6thread17LinearCombinationISJ_Li1EffLNS1K_9ScaleType4KindE0ELNS_15FloatRoundStyleE2ESJ_EENS1_15EpilogueDefaultEEEEEvvEEEEvNT_6ParamsE --------------------------
	.section	.nv.info._ZN7cutlass13device_kernelINS_4gemm6kernel13GemmUniversalIN4cute5tupleIJiiiiEEENS1_10collective13CollectiveMmaINS1_37MainloopSm90TmaGmmaWarpSpecializedFP8ILi3ENS5_IJNS4_1CILi1EEESB_SB_EEENS1_35KernelTmaWarpSpecializedCooperativeEEENS5_IJNSA_ILi256EEENSA_ILi64EEENSA_ILi32EEEEEENS_12float_e4m3_tENS5_IJlSB_lEEESJ_SK_NS4_8TiledMMAINS4_8MMA_AtomIJNS4_4SM904GMMA30MMA_64x64x32_F32E4M3E4M3_SS_TNILNSO_7ScaleInE1ELSQ_1EEEEEENS4_6LayoutINS5_IJNSA_ILi2EEESB_SB_EEENS5_IJSB_NSA_ILi0EEESW_EEEEENS5_IJNS4_10UnderscoreESZ_SZ_EEEEENS4_13SM90_TMA_LOADENS4_14ComposedLayoutINS4_7SwizzleILi1ELi4ELi3EEENS4_18smem_ptr_flag_bitsILi8EEENST_INS5_IJNSA_ILi8EEESH_EEENS5_IJSH_SB_EEEEEEEvNS4_8identityES12_S1C_vS1D_EENS_8epilogue10collective6detail29Sm90TmaWarpSpecializedAdapterINS1G_15DefaultEpilogueISJ_SK_SK_NS1F_6thread17LinearCombinationISJ_Li1EffLNS1K_9ScaleType4KindE0ELNS_15FloatRoundStyleE2ESJ_EENS1_15EpilogueDefaultEEEEEvvEEEEvNT_6ParamsE,"",@"SHT_CUDA_INFO"
	.sectionflags	@""
	.align	4


	//----- nvinfo : EIATTR_CUDA_API_VERSION
	.align		4
        /*0000*/ 	.byte	0x04, 0x37
        /*0002*/ 	.short	(.L_18 - .L_17)
.L_17:
        /*0004*/ 	.word	0x00000082


	//----- nvinfo : EIATTR_KPARAM_INFO
	.align		4
.L_18:
        /*0008*/ 	.byte	0x04, 0x17
        /*000a*/ 	.short	(.L_20 - .L_19)
.L_19:
        /*000c*/ 	.word	0x00000000
        /*0010*/ 	.short	0x0000
        /*0012*/ 	.short	0x0070
        /*0014*/ 	.byte	0x00, 0xf0, 0x01, 0x10


	//----- nvinfo : EIATTR_SPARSE_MMA_MASK
	.align		4
.L_20:
        /*0018*/ 	.byte	0x03, 0x50
        /*001a*/ 	.short	0x0000


	//----- nvinfo : EIATTR_MAXREG_COUNT
	.align		4
        /*001c*/ 	.byte	0x03, 0x1b
        /*001e*/ 	.short	0x00a8


	//----- nvinfo : EIATTR_NUM_BARRIERS
	.align		4
        /*0020*/ 	.byte	0x02, 0x4c
        /*0022*/ 	.byte	0x01
	.zero		1


	//----- nvinfo : EIATTR_MERCURY_ISA_VERSION
	.align		4
        /*0024*/ 	.byte	0x03, 0x5f
        /*0026*/ 	.short	0x0101


	//----- nvinfo : EIATTR_INT_WARP_WIDE_INSTR_OFFSETS
	.align		4
        /*0028*/ 	.byte	0x04, 0x31
        /*002a*/ 	.short	(.L_22 - .L_21)


	//   ....[0]....
.L_21:
        /*002c*/ 	.word	0x000003b0


	//   ....[1]....
        /*0030*/ 	.word	0x000003c0


	//   ....[2]....
        /*0034*/ 	.word	0x000004b0


	//----- nvinfo : EIATTR_COOP_GROUP_MASK_REGIDS
	.align		4
.L_22:
        /*0038*/ 	.byte	0x04, 0x29
        /*003a*/ 	.short	(.L_24 - .L_23)


	//   ....[0]....
.L_23:
        /*003c*/ 	.word	0xffffffff


	//   ....[1]....
        /*0040*/ 	.word	0xffffffff


	//   ....[2]....
        /*0044*/ 	.word	0xffffffff


	//   ....[3]....
        /*0048*/ 	.word	0xffffffff


	//   ....[4]....
        /*004c*/ 	.word	0xffffffff


	//----- nvinfo : EIATTR_COOP_GROUP_INSTR_OFFSETS
	.align		4
.L_24:
        /*0050*/ 	.byte	0x04, 0x28
        /*0052*/ 	.short	(.L_26 - .L_25)


	//   ....[0]....
.L_25:
        /*0054*/ 	.word	0x00000060


	//   ....[1]....
        /*0058*/ 	.word	0x00000070


	//   ....[2]....
        /*005c*/ 	.word	0x00000130


	//   ....[3]....
        /*0060*/ 	.word	0x000002a0


	//   ....[4]....
        /*0064*/ 	.word	0x00000fa0


	//----- nvinfo : EIATTR_REG_RECONFIG
	.align		4
.L_26:
        /*0068*/ 	.byte	0x01, 0x54
	.zero		2


	//----- nvinfo : EIATTR_MBARRIER_INSTR_OFFSETS
	.align		4
        /*006c*/ 	.byte	0x04, 0x39
        /*006e*/ 	.short	(.L_28 - .L_27)


	//   ....[0]....
.L_27:
        /*0070*/ 	.word	0x00000230
        /*0074*/ 	.word	0x000000ff
        /*0078*/ 	.word	0x00000000
        /*007c*/ 	.short	0x0100
        /*007e*/ 	.byte	0x08
	.zero		1


	//   ....[1]....
        /*0080*/ 	.word	0x00000240
        /*0084*/ 	.word	0x000000ff
        /*0088*/ 	.word	0x00000018
        /*008c*/ 	.short	0x0100
        /*008e*/ 	.byte	0x08
	.zero		1


	//   ....[2]....
        /*0090*/ 	.word	0x00000250
        /*0094*/ 	.word	0x000000ff
        /*0098*/ 	.word	0x00000008
        /*009c*/ 	.short	0x0100
        /*009e*/ 	.byte	0x08
	.zero		1


	//   ....[3]....
        /*00a0*/ 	.word	0x00000260
        /*00a4*/ 	.word	0x000000ff
        /*00a8*/ 	.word	0x00000020
        /*00ac*/ 	.short	0x0100
        /*00ae*/ 	.byte	0x08
	.zero		1


	//   ....[4]....
        /*00b0*/ 	.word	0x00000270
        /*00b4*/ 	.word	0x000000ff
        /*00b8*/ 	.word	0x00000010
        /*00bc*/ 	.short	0x0100
        /*00be*/ 	.byte	0x08
	.zero		1


	//   ....[5]....
        /*00c0*/ 	.word	0x00000280
        /*00c4*/ 	.word	0x000000ff
        /*00c8*/ 	.word	0x00000028
        /*00cc*/ 	.short	0x0100
        /*00ce*/ 	.byte	0x08
	.zero		1


	//   ....[6]....
        /*00d0*/ 	.word	0x00000500
        /*00d4*/ 	.word	0x000000ff
        /*00d8*/ 	.word	0x00000040
        /*00dc*/ 	.short	0x0100
        /*00de*/ 	.byte	0x06
	.zero		1


	//   ....[7]....
        /*00e0*/ 	.word	0x00000560
        /*00e4*/ 	.word	0x000000ff
        /*00e8*/ 	.word	0x00000048
        /*00ec*/ 	.short	0x0100
        /*00ee*/ 	.byte	0x06
	.zero		1


	//   ....[8]....
        /*00f0*/ 	.word	0x000014d0
        /*00f4*/ 	.word	0x000000ff
        /*00f8*/ 	.word	0x00000000
        /*00fc*/ 	.short	0x010a
        /*00fe*/ 	.byte	0x07
	.zero		1


	//   ....[9]....
        /*0100*/ 	.word	0x00001530
        /*0104*/ 	.word	0x000000ff
        /*0108*/ 	.word	0x00000000
        /*010c*/ 	.short	0x010a
        /*010e*/ 	.byte	0x07
	.zero		1


	//   ....[10]....
        /*0110*/ 	.word	0x00001e40
        /*0114*/ 	.word	0x000000ff
        /*0118*/ 	.word	0x00000000
        /*011c*/ 	.short	0x010a
        /*011e*/ 	.byte	0x0c
	.zero		1


	//   ....[11]....
        /*0120*/ 	.word	0x00001e80
        /*0124*/ 	.word	0x000000ff
        /*0128*/ 	.word	0x00000000
        /*012c*/ 	.short	0x010a
        /*012e*/ 	.byte	0x0c
	.zero		1


	//   ....[12]....
        /*0130*/ 	.word	0x000024a0
        /*0134*/ 	.word	0x000000ff
        /*0138*/ 	.word	0x00000000
        /*013c*/ 	.short	0x0101
        /*013e*/ 	.byte	0x08
	.zero		1


	//   ....[13]....
        /*0140*/ 	.word	0x00002af0
        /*0144*/ 	.word	0x000000ff
        /*0148*/ 	.word	0x00000000
        /*014c*/ 	.short	0x0101
        /*014e*/ 	.byte	0x08
	.zero		1


	//   ....[14]....
        /*0150*/ 	.word	0x00008600
        /*0154*/ 	.word	0x00000013
        /*0158*/ 	.word	0x00000018
        /*015c*/ 	.short	0x010a
        /*015e*/ 	.byte	0x3f
	.zero		1


	//   ....[15]....
        /*0160*/ 	.word	0x000089a0
        /*0164*/ 	.word	0x00000008
        /*0168*/ 	.word	0x00000048
        /*016c*/ 	.short	0x0101
        /*016e*/ 	.byte	0x3f
	.zero		1


	//   ....[16]....
        /*0170*/ 	.word	0x000090b0
        /*0174*/ 	.word	0x00000004
        /*0178*/ 	.word	0x00000000
        /*017c*/ 	.short	0x010a
        /*017e*/ 	.byte	0x3f
	.zero		1


	//   ....[17]....
        /*0180*/ 	.word	0x00009130
        /*0184*/ 	.word	0x00000006
        /*0188*/ 	.word	0x00000000
        /*018c*/ 	.short	0x010a
        /*018e*/ 	.byte	0x3f
	.zero		1


	//   ....[18]....
        /*0190*/ 	.word	0x000091c0
        /*0194*/ 	.word	0x00000003
        /*0198*/ 	.word	0x00000000
        /*019c*/ 	.short	0x010a
        /*019e*/ 	.byte	0x3f
	.zero		1


	//   ....[19]....
        /*01a0*/ 	.word	0x00009230
        /*01a4*/ 	.word	0x0000000b
        /*01a8*/ 	.word	0x00000000
        /*01ac*/ 	.short	0x010a
        /*01ae*/ 	.byte	0x3f
	.zero		1


	//   ....[20]....
        /*01b0*/ 	.word	0x00009290
        /*01b4*/ 	.word	0x0000000c
        /*01b8*/ 	.word	0x00000000
        /*01bc*/ 	.short	0x010a
        /*01be*/ 	.byte	0x3f
	.zero		1


	//   ....[21]....
        /*01c0*/ 	.word	0x00009360
        /*01c4*/ 	.word	0x00000013
        /*01c8*/ 	.word	0x00000018
        /*01cc*/ 	.short	0x010a
        /*01ce*/ 	.byte	0x3f
	.zero		1


	//   ....[22]....
        /*01d0*/ 	.word	0x00009440
        /*01d4*/ 	.word	0x00000004
        /*01d8*/ 	.word	0x00000000
        /*01dc*/ 	.short	0x010a
        /*01de*/ 	.byte	0x3f
	.zero		1


	//   ....[23]....
        /*01e0*/ 	.word	0x00009490
        /*01e4*/ 	.word	0x00000006
        /*01e8*/ 	.word	0x00000000
        /*01ec*/ 	.short	0x010a
        /*01ee*/ 	.byte	0x3f
	.zero		1


	//----- nvinfo : EIATTR_NUM_MBARRIERS
	.align		4
.L_28:
        /*01f0*/ 	.byte	0x03, 0x38
        /*01f2*/ 	.short	0x0008


	//----- nvinfo : EIATTR_EXIT_INSTR_OFFSETS
	.align		4
        /*01f4*/ 	.byte	0x04, 0x1c
        /*01f6*/ 	.short	(.L_30 - .L_29)


	//   ....[0]....
.L_29:
        /*01f8*/ 	.word	0x000005b0


	//   ....[1]....
        /*01fc*/ 	.word	0x00000e70


	//   ....[2]....
        /*0200*/ 	.word	0x00007c70


	//   ....[3]....
        /*0204*/ 	.word	0x000082a0


	//   ....[4]....
        /*0208*/ 	.word	0x00009210


	//----- nvinfo : EIATTR_MAX_THREADS
	.align		4
.L_30:
        /*020c*/ 	.byte	0x04, 0x05
        /*020e*/ 	.short	(.L_32 - .L_31)
.L_31:
        /*0210*/ 	.word	0x00000180
        /*0214*/ 	.word	0x00000001
        /*0218*/ 	.word	0x00000001


	//----- nvinfo : EIATTR_CRS_STACK_SIZE
	.align		4
.L_32:
        /*021c*/ 	.byte	0x04, 0x1e
        /*021e*/ 	.short	(.L_34 - .L_33)
.L_33:
        /*0220*/ 	.word	0x00000000


	//----- nvinfo : EIATTR_CBANK_PARAM_SIZE
	.align		4
.L_34:
        /*0224*/ 	.byte	0x03, 0x19
        /*0226*/ 	.short	0x0470


	//----- nvinfo : EIATTR_PARAM_CBANK
	.align		4
        /*0228*/ 	.byte	0x04, 0x0a
        /*022a*/ 	.short	(.L_36 - .L_35)
	.align		4
.L_35:
        /*022c*/ 	.word	index@(.nv.constant0._ZN7cutlass13device_kernelINS_4gemm6kernel13GemmUniversalIN4cute5tupleIJiiiiEEENS1_10collective13CollectiveMmaINS1_37MainloopSm90TmaGmmaWarpSpecializedFP8ILi3ENS5_IJNS4_1CILi1EEESB_SB_EEENS1_35KernelTmaWarpSpecializedCooperativeEEENS5_IJNSA_ILi256EEENSA_ILi64EEENSA_ILi32EEEEEENS_12float_e4m3_tENS5_IJlSB_lEEESJ_SK_NS4_8TiledMMAINS4_8MMA_AtomIJNS4_4SM904GMMA30MMA_64x64x32_F32E4M3E4M3_SS_TNILNSO_7ScaleInE1ELSQ_1EEEEEENS4_6LayoutINS5_IJNSA_ILi2EEESB_SB_EEENS5_IJSB_NSA_ILi0EEESW_EEEEENS5_IJNS4_10UnderscoreESZ_SZ_EEEEENS4_13SM90_TMA_LOADENS4_14ComposedLayoutINS4_7SwizzleILi1ELi4ELi3EEENS4_18smem_ptr_flag_bitsILi8EEENST_INS5_IJNSA_ILi8EEESH_EEENS5_IJSH_SB_EEEEEEEvNS4_8identityES12_S1C_vS1D_EENS_8epilogue10collective6detail29Sm90TmaWarpSpecializedAdapterINS1G_15DefaultEpilogueISJ_SK_SK_NS1F_6thread17LinearCombinationISJ_Li1EffLNS1K_9ScaleType4KindE0ELNS_15FloatRoundStyleE2ESJ_EENS1_15EpilogueDefaultEEEEEvvEEEEvNT_6ParamsE)
        /*0230*/ 	.short	0x0210
        /*0232*/ 	.short	0x0470


	//----- nvinfo : EIATTR_SW_WAR
	.align		4
.L_36:
        /*0234*/ 	.byte	0x04, 0x36
        /*0236*/ 	.short	(.L_38 - .L_37)
.L_37:
        /*0238*/ 	.word	0x00000008
.L_38:


//--------------------- .nv.callgraph             --------------------------
	.section	.nv.callgraph,"",@"SHT_CUDA_CALLGRAPH"
	.align	4
	.sectionentsize	8
	.align		4
        /*0000*/ 	.word	0x00000000
	.align		4
        /*0004*/ 	.word	0xffffffff
	.align		4
        /*0008*/ 	.word	0x00000000
	.align		4
        /*000c*/ 	.word	0xfffffffe
	.align		4
        /*0010*/ 	.word	0x00000000
	.align		4
        /*0014*/ 	.word	0xfffffffd
	.align		4
        /*0018*/ 	.word	0x00000000
	.align		4
        /*001c*/ 	.word	0xfffffffc


//--------------------- .nv.constant4             --------------------------
	.section	.nv.constant4,"a",@progbits
	.align	8
	.align		8
.nv.constant4:
        /*0000*/ 	.dword	_ZN39_INTERNAL_c5be7a13_4_k_cu_10896d46_43084cuda3std3__45__cpo5beginE
	.align		8
        /*0008*/ 	.dword	_ZN39_INTERNAL_c5be7a13_4_k_cu_10896d46_43084cuda3std3__45__cpo3endE
	.align		8
        /*0010*/ 	.dword	_ZN39_INTERNAL_c5be7a13_4_k_cu_10896d46_43084cuda3std3__45__cpo6cbeginE
	.align		8
        /*0018*/ 	.dword	_ZN39_INTERNAL_c5be7a13_4_k_cu_10896d46_43084cuda3std3__45__cpo4cendE
	.align		8
        /*0020*/ 	.dword	_ZN39_INTERNAL_c5be7a13_4_k_cu_10896d46_43084cuda3std3__441_GLOBAL__N__c5be7a13_4_k_cu_10896d46_43086ignoreE
	.align		8
        /*0028*/ 	.dword	_ZN39_INTERNAL_c5be7a13_4_k_cu_10896d46_43084cuda3std3__419piecewise_constructE
	.align		8
        /*0030*/ 	.dword	_ZN39_INTERNAL_c5be7a13_4_k_cu_10896d46_43084cuda3std3__48in_placeE
	.align		8
        /*0038*/ 	.dword	_ZN39_INTERNAL_c5be7a13_4_k_cu_10896d46_43084cuda3std6ranges3__45__cpo4swapE
	.align		8
        /*0040*/ 	.dword	_ZN39_INTERNAL_c5be7a13_4_k_cu_10896d46_43084cuda3std6ranges3__45__cpo9iter_moveE
	.align		8
        /*0048*/ 	.dword	_ZN39_INTERNAL_c5be7a13_4_k_cu_10896d46_43084cute7productE
	.align		8
        /*0050*/ 	.dword	_ZN39_INTERNAL_c5be7a13_4_k_cu_10896d46_43084cute1_E


//--------------------- .text._ZN7cutlass13device_kernelINS_4gemm6kernel13GemmUniversalIN4cute5tupleIJiiiiEEENS1_10collective13CollectiveMmaINS1_37MainloopSm90TmaGmmaWarpSpecializedFP8ILi3ENS5_IJNS4_1CILi1EEESB_SB_EEENS1_35KernelTmaWarpSpecializedCooperativeEEENS5_IJNSA_ILi256EEENSA_ILi64EEENSA_ILi32EEEEEENS_12float_e4m3_tENS5_IJlSB_lEEESJ_SK_NS4_8TiledMMAINS4_8MMA_AtomIJNS4_4SM904GMMA30MMA_64x64x32_F32E4M3E4M3_SS_TNILNSO_7ScaleInE1ELSQ_1EEEEEENS4_6LayoutINS5_IJNSA_ILi2EEESB_SB_EEENS5_IJSB_NSA_ILi0EEESW_EEEEENS5_IJNS4_10UnderscoreESZ_SZ_EEEEENS4_13SM90_TMA_LOADENS4_14ComposedLayoutINS4_7SwizzleILi1ELi4ELi3EEENS4_18smem_ptr_flag_bitsILi8EEENST_INS5_IJNSA_ILi8EEESH_EEENS5_IJSH_SB_EEEEEEEvNS4_8identityES12_S1C_vS1D_EENS_8epilogue10collective6detail29Sm90TmaWarpSpecializedAdapterINS1G_15DefaultEpilogueISJ_SK_SK_NS1F_6thread17LinearCombinationISJ_Li1EffLNS1K_9ScaleType4KindE0ELNS_15FloatRoundStyleE2ESJ_EENS1_15EpilogueDefaultEEEEEvvEEEEvNT_6ParamsE --------------------------
	.section	.text._ZN7cutlass13device_kernelINS_4gemm6kernel13GemmUniversalIN4cute5tupleIJiiiiEEENS1_10collective13CollectiveMmaINS1_37MainloopSm90TmaGmmaWarpSpecializedFP8ILi3ENS5_IJNS4_1CILi1EEESB_SB_EEENS1_35KernelTmaWarpSpecializedCooperativeEEENS5_IJNSA_ILi256EEENSA_ILi64EEENSA_ILi32EEEEEENS_12float_e4m3_tENS5_IJlSB_lEEESJ_SK_NS4_8TiledMMAINS4_8MMA_AtomIJNS4_4SM904GMMA30MMA_64x64x32_F32E4M3E4M3_SS_TNILNSO_7ScaleInE1ELSQ_1EEEEEENS4_6LayoutINS5_IJNSA_ILi2EEESB_SB_EEENS5_IJSB_NSA_ILi0EEESW_EEEEENS5_IJNS4_10UnderscoreESZ_SZ_EEEEENS4_13SM90_TMA_LOADENS4_14ComposedLayoutINS4_7SwizzleILi1ELi4ELi3EEENS4_18smem_ptr_flag_bitsILi8EEENST_INS5_IJNSA_ILi8EEESH_EEENS5_IJSH_SB_EEEEEEEvNS4_8identityES12_S1C_vS1D_EENS_8epilogue10collective6detail29Sm90TmaWarpSpecializedAdapterINS1G_15DefaultEpilogueISJ_SK_SK_NS1F_6thread17LinearCombinationISJ_Li1EffLNS1K_9ScaleType4KindE0ELNS_15FloatRoundStyleE2ESJ_EENS1_15EpilogueDefaultEEEEEvvEEEEvNT_6ParamsE,"ax",@progbits
	.align	128
.text._ZN7cutlass13device_kernelINS_4gemm6kernel13GemmUniversalIN4cute5tupleIJiiiiEEENS1_10collective13CollectiveMmaINS1_37MainloopSm90TmaGmmaWarpSpecializedFP8ILi3ENS5_IJNS4_1CILi1EEESB_SB_EEENS1_35KernelTmaWarpSpecializedCooperativeEEENS5_IJNSA_ILi256EEENSA_ILi64EEENSA_ILi32EEEEEENS_12float_e4m3_tENS5_IJlSB_lEEESJ_SK_NS4_8TiledMMAINS4_8MMA_AtomIJNS4_4SM904GMMA30MMA_64x64x32_F32E4M3E4M3_SS_TNILNSO_7ScaleInE1ELSQ_1EEEEEENS4_6LayoutINS5_IJNSA_ILi2EEESB_SB_EEENS5_IJSB_NSA_ILi0EEESW_EEEEENS5_IJNS4_10UnderscoreESZ_SZ_EEEEENS4_13SM90_TMA_LOADENS4_14ComposedLayoutINS4_7SwizzleILi1ELi4ELi3EEENS4_18smem_ptr_flag_bitsILi8EEENST_INS5_IJNSA_ILi8EEESH_EEENS5_IJSH_SB_EEEEEEEvNS4_8identityES12_S1C_vS1D_EENS_8epilogue10collective6detail29Sm90TmaWarpSpecializedAdapterINS1G_15DefaultEpilogueISJ_SK_SK_NS1F_6thread17LinearCombinationISJ_Li1EffLNS1K_9ScaleType4KindE0ELNS_15FloatRoundStyleE2ESJ_EENS1_15EpilogueDefaultEEEEEvvEEEEvNT_6ParamsE:
        .type           _ZN7cutlass13device_kernelINS_4gemm6kernel13GemmUniversalIN4cute5tupleIJiiiiEEENS1_10collective13CollectiveMmaINS1_37MainloopSm90TmaGmmaWarpSpecializedFP8ILi3ENS5_IJNS4_1CILi1EEESB_SB_EEENS1_35KernelTmaWarpSpecializedCooperativeEEENS5_IJNSA_ILi256EEENSA_ILi64EEENSA_ILi32EEEEEENS_12float_e4m3_tENS5_IJlSB_lEEESJ_SK_NS4_8TiledMMAINS4_8MMA_AtomIJNS4_4SM904GMMA30MMA_64x64x32_F32E4M3E4M3_SS_TNILNSO_7ScaleInE1ELSQ_1EEEEEENS4_6LayoutINS5_IJNSA_ILi2EEESB_SB_EEENS5_IJSB_NSA_ILi0EEESW_EEEEENS5_IJNS4_10UnderscoreESZ_SZ_EEEEENS4_13SM90_TMA_LOADENS4_14ComposedLayoutINS4_7SwizzleILi1ELi4ELi3EEENS4_18smem_ptr_flag_bitsILi8EEENST_INS5_IJNSA_ILi8EEESH_EEENS5_IJSH_SB_EEEEEEEvNS4_8identityES12_S1C_vS1D_EENS_8epilogue10collective6detail29Sm90TmaWarpSpecializedAdapterINS1G_15DefaultEpilogueISJ_SK_SK_NS1F_6thread17LinearCombinationISJ_Li1EffLNS1K_9ScaleType4KindE0ELNS_15FloatRoundStyleE2ESJ_EENS1_15EpilogueDefaultEEEEEvvEEEEvNT_6ParamsE,@function
        .size           _ZN7cutlass13device_kernelINS_4gemm6kernel13GemmUniversalIN4cute5tupleIJiiiiEEENS1_10collective13CollectiveMmaINS1_37MainloopSm90TmaGmmaWarpSpecializedFP8ILi3ENS5_IJNS4_1CILi1EEESB_SB_EEENS1_35KernelTmaWarpSpecializedCooperativeEEENS5_IJNSA_ILi256EEENSA_ILi64EEENSA_ILi32EEEEEENS_12float_e4m3_tENS5_IJlSB_lEEESJ_SK_NS4_8TiledMMAINS4_8MMA_AtomIJNS4_4SM904GMMA30MMA_64x64x32_F32E4M3E4M3_SS_TNILNSO_7ScaleInE1ELSQ_1EEEEEENS4_6LayoutINS5_IJNSA_ILi2EEESB_SB_EEENS5_IJSB_NSA_ILi0EEESW_EEEEENS5_IJNS4_10UnderscoreESZ_SZ_EEEEENS4_13SM90_TMA_LOADENS4_14ComposedLayoutINS4_7SwizzleILi1ELi4ELi3EEENS4_18smem_ptr_flag_bitsILi8EEENST_INS5_IJNSA_ILi8EEESH_EEENS5_IJSH_SB_EEEEEEEvNS4_8identityES12_S1C_vS1D_EENS_8epilogue10collective6detail29Sm90TmaWarpSpecializedAdapterINS1G_15DefaultEpilogueISJ_SK_SK_NS1F_6thread17LinearCombinationISJ_Li1EffLNS1K_9ScaleType4KindE0ELNS_15FloatRoundStyleE2ESJ_EENS1_15EpilogueDefaultEEEEEvvEEEEvNT_6ParamsE,(.L_x_199 - _ZN7cutlass13device_kernelINS_4gemm6kernel13GemmUniversalIN4cute5tupleIJiiiiEEENS1_10collective13CollectiveMmaINS1_37MainloopSm90TmaGmmaWarpSpecializedFP8ILi3ENS5_IJNS4_1CILi1EEESB_SB_EEENS1_35KernelTmaWarpSpecializedCooperativeEEENS5_IJNSA_ILi256EEENSA_ILi64EEENSA_ILi32EEEEEENS_12float_e4m3_tENS5_IJlSB_lEEESJ_SK_NS4_8TiledMMAINS4_8MMA_AtomIJNS4_4SM904GMMA30MMA_64x64x32_F32E4M3E4M3_SS_TNILNSO_7ScaleInE1ELSQ_1EEEEEENS4_6LayoutINS5_IJNSA_ILi2EEESB_SB_EEENS5_IJSB_NSA_ILi0EEESW_EEEEENS5_IJNS4_10UnderscoreESZ_SZ_EEEEENS4_13SM90_TMA_LOADENS4_14ComposedLayoutINS4_7SwizzleILi1ELi4ELi3EEENS4_18smem_ptr_flag_bitsILi8EEENST_INS5_IJNSA_ILi8EEESH_EEENS5_IJSH_SB_EEEEEEEvNS4_8identityES12_S1C_vS1D_EENS_8epilogue10collective6detail29Sm90TmaWarpSpecializedAdapterINS1G_15DefaultEpilogueISJ_SK_SK_NS1F_6thread17LinearCombinationISJ_Li1EffLNS1K_9ScaleType4KindE0ELNS_15FloatRoundStyleE2ESJ_EENS1_15EpilogueDefaultEEEEEvvEEEEvNT_6ParamsE)
        .other          _ZN7cutlass13device_kernelINS_4gemm6kernel13GemmUniversalIN4cute5tupleIJiiiiEEENS1_10collective13CollectiveMmaINS1_37MainloopSm90TmaGmmaWarpSpecializedFP8ILi3ENS5_IJNS4_1CILi1EEESB_SB_EEENS1_35KernelTmaWarpSpecializedCooperativeEEENS5_IJNSA_ILi256EEENSA_ILi64EEENSA_ILi32EEEEEENS_12float_e4m3_tENS5_IJlSB_lEEESJ_SK_NS4_8TiledMMAINS4_8MMA_AtomIJNS4_4SM904GMMA30MMA_64x64x32_F32E4M3E4M3_SS_TNILNSO_7ScaleInE1ELSQ_1EEEEEENS4_6LayoutINS5_IJNSA_ILi2EEESB_SB_EEENS5_IJSB_NSA_ILi0EEESW_EEEEENS5_IJNS4_10UnderscoreESZ_SZ_EEEEENS4_13SM90_TMA_LOADENS4_14ComposedLayoutINS4_7SwizzleILi1ELi4ELi3EEENS4_18smem_ptr_flag_bitsILi8EEENST_INS5_IJNSA_ILi8EEESH_EEENS5_IJSH_SB_EEEEEEEvNS4_8identityES12_S1C_vS1D_EENS_8epilogue10collective6detail29Sm90TmaWarpSpecializedAdapterINS1G_15DefaultEpilogueISJ_SK_SK_NS1F_6thread17LinearCombinationISJ_Li1EffLNS1K_9ScaleType4KindE0ELNS_15FloatRoundStyleE2ESJ_EENS1_15EpilogueDefaultEEEEEvvEEEEvNT_6ParamsE,@"STO_CUDA_ENTRY STV_DEFAULT"
_ZN7cutlass13device_kernelINS_4gemm6kernel13GemmUniversalIN4cute5tupleIJiiiiEEENS1_10collective13CollectiveMmaINS1_37MainloopSm90TmaGmmaWarpSpecializedFP8ILi3ENS5_IJNS4_1CILi1EEESB_SB_EEENS1_35KernelTmaWarpSpecializedCooperativeEEENS5_IJNSA_ILi256EEENSA_ILi64EEENSA_ILi32EEEEEENS_12float_e4m3_tENS5_IJlSB_lEEESJ_SK_NS4_8TiledMMAINS4_8MMA_AtomIJNS4_4SM904GMMA30MMA_64x64x32_F32E4M3E4M3_SS_TNILNSO_7ScaleInE1ELSQ_1EEEEEENS4_6LayoutINS5_IJNSA_ILi2EEESB_SB_EEENS5_IJSB_NSA_ILi0EEESW_EEEEENS5_IJNS4_10UnderscoreESZ_SZ_EEEEENS4_13SM90_TMA_LOADENS4_14ComposedLayoutINS4_7SwizzleILi1ELi4ELi3EEENS4_18smem_ptr_flag_bitsILi8EEENST_INS5_IJNSA_ILi8EEESH_EEENS5_IJSH_SB_EEEEEEEvNS4_8identityES12_S1C_vS1D_EENS_8epilogue10collective6detail29Sm90TmaWarpSpecializedAdapterINS1G_15DefaultEpilogueISJ_SK_SK_NS1F_6thread17LinearCombinationISJ_Li1EffLNS1K_9ScaleType4KindE0ELNS_15FloatRoundStyleE2ESJ_EENS1_15EpilogueDefaultEEEEEvvEEEEvNT_6ParamsE:
[----:B------:R-:W-:Y:S01]  /*0000*/  LDC R1, c[0x0][0x28] ;  /* 0x00000a00ff017b82 */ /* 0x000fe20000000800 */
[----:B------:R-:W0:Y:S01]  /*0010*/  S2R R0, SR_TID.X ;  /* 0x0000000000007919 */ /* 0x000e220000002100 */
[----:B------:R-:W-:Y:S01]  /*0020*/  ELECT P0, URZ, PT ;  /* 0x00000000003f782f */ /* 0x000fe20003800000 */
[----:B------:R-:W-:Y:S01]  /*0030*/  BSSY B0, `(.L_x_0) ;  /* 0x000000f000007945 */ /* 0x000fe20003800000 */
[--C-:B0-----:R-:W-:Y:S02]  /*0040*/  SHF.R.U32.HI R2, RZ, 0x5, R0.reuse ;  /* 0x00000005ff027819 */ /* 0x101fe40000011600 */
[----:B------:R-:W-:-:S03]  /*0050*/  SHF.R.U32.HI R3, RZ, 0x7, R0 ;  /* 0x00000007ff037819 */ /* 0x000fc60000011600 */
[----:B------:R-:W0:Y:S04]  /*0060*/  SHFL.IDX PT, R5, R2, RZ, 0x1f ;  /* 0x00001fff02057589 */ /* 0x000e2800000e0000 */
[----:B------:R1:W2:Y:S01]  /*0070*/  SHFL.IDX PT, R6, R3, RZ, 0x1f ;  /* 0x00001fff03067589 */ /* 0x0002a200000e0000 */
[----:B0-----:R-:W-:-:S13]  /*0080*/  ISETP.NE.OR P0, PT, R5, RZ, !P0 ;  /* 0x000000ff0500720c */ /* 0x001fda0004705670 */
[----:B-12---:R-:W-:Y:S05]  /*0090*/  @P0 BRA `(.L_x_1) ;  /* 0x0000000000200947 */ /* 0x006fea0003800000 */
[----:B------:R-:W-:Y:S02]  /*00a0*/  ULDC.64 UR4, c[0x0][0x198] ;  /* 0x0000660000047ab9 */ /* 0x000fe40000000a00 */
[----:B------:R-:W-:Y:S02]  /*00b0*/  UIADD3 UR6, UP0, UR4, 0xf0, URZ ;  /* 0x000000f004067890 */ /* 0x000fe4000ff1e03f */
[----:B------:R-:W-:Y:S02]  /*00c0*/  UIADD3 UR4, UP1, UR4, 0x1f0, URZ ;  /* 0x000001f004047890 */ /* 0x000fe4000ff3e03f */
[----:B------:R-:W-:Y:S02]  /*00d0*/  UIADD3.X UR7, URZ, UR5, URZ, UP0, !UPT ;  /* 0x000000053f077290 */ /* 0x000fe400087fe43f */
[----:B------:R-:W-:-:S07]  /*00e0*/  UIADD3.X UR5, URZ, UR5, URZ, UP1, !UPT ;  /* 0x000000053f057290 */ /* 0x000fce0008ffe43f */
[----:B------:R0:W-:Y:S02]  /*00f0*/  UTMACCTL.PF [UR6] ;  /* 0x00000000060079b9 */ /* 0x0001e40008040000 */
[----:B------:R0:W-:Y:S02]  /*0100*/  UTMACCTL.PF [UR4] ;  /* 0x00000000040079b9 */ /* 0x0001e40008040000 */
[----:B0-----:R-:W-:Y:S01]  /*0110*/  NOP ;  /* 0x0000000000007918 */ /* 0x001fe20000000000 */
.L_x_1:
[----:B------:R-:W-:Y:S05]  /*0120*/  BSYNC B0 ;  /* 0x0000000000007941 */ /* 0x000fea0003800000 */
.L_x_0:
[----:B------:R-:W0:Y:S02]  /*0130*/  SHFL.IDX PT, R3, R2, RZ, 0x1f ;  /* 0x00001fff02037589 */ /* 0x000e2400000e0000 */
[----:B0-----:R-:W-:-:S13]  /*0140*/  ISETP.NE.AND P0, PT, R3, RZ, PT ;  /* 0x000000ff0300720c */ /* 0x001fda0003f05270 */
[----:B------:R-:W-:Y:S05]  /*0150*/  @P0 BRA `(.L_x_2) ;  /* 0x0000000000500947 */ /* 0x000fea0003800000 */
[----:B------:R-:W0:Y:S01]  /*0160*/  S2UR UR8, SR_CgaCtaId ;  /* 0x00000000000879c3 */ /* 0x000e220000008800 */
[----:B------:R-:W-:Y:S01]  /*0170*/  UMOV UR4, 0x400 ;  /* 0x0000040000047882 */ /* 0x000fe20000000000 */
[----:B------:R-:W-:Y:S01]  /*0180*/  UMOV UR5, 0x1 ;  /* 0x0000000100057882 */ /* 0x000fe20000000000 */
[----:B------:R-:W-:Y:S01]  /*0190*/  UMOV UR6, 0x100 ;  /* 0x0000010000067882 */ /* 0x000fe20000000000 */
[----:B------:R-:W-:Y:S01]  /*01a0*/  ELECT P0, URZ, PT ;  /* 0x00000000003f782f */ /* 0x000fe20003800000 */
[----:B------:R-:W-:-:S04]  /*01b0*/  UIADD3 UR6, -UR6, 0x100000, URZ ;  /* 0x0010000006067890 */ /* 0x000fc8000fffe13f */
[----:B------:R-:W-:Y:S02]  /*01c0*/  USHF.L.U32 UR7, UR6, 0xb, URZ ;  /* 0x0000000b06077899 */ /* 0x000fe4000800063f */
[----:B------:R-:W-:Y:S02]  /*01d0*/  USHF.L.U32 UR6, UR6, 0x1, URZ ;  /* 0x0000000106067899 */ /* 0x000fe4000800063f */
[----:B0-----:R-:W-:Y:S02]  /*01e0*/  ULEA UR8, UR8, UR4, 0x18 ;  /* 0x0000000408087291 */ /* 0x001fe4000f8ec03f */
[----:B------:R-:W-:-:S04]  /*01f0*/  UIADD3 UR4, -UR5, 0x100000, URZ ;  /* 0x0010000005047890 */ /* 0x000fc8000fffe13f */
[----:B------:R-:W-:Y:S02]  /*0200*/  USHF.L.U32 UR5, UR4, 0xb, URZ ;  /* 0x0000000b04057899 */ /* 0x000fe4000800063f */
[----:B------:R-:W-:Y:S01]  /*0210*/  USHF.L.U32 UR4, UR4, 0x1, URZ ;  /* 0x0000000104047899 */ /* 0x000fe2000800063f */
[----:B------:R-:W0:Y:S11]  /*0220*/  FENCE.VIEW.ASYNC.S ;  /* 0x00000000000073c6 */ /* 0x000e360000000000 */
[----:B0-----:R0:W1:Y:S01]  /*0230*/  SYNCS.EXCH.64 URZ, [UR8], UR4 ;  /* 0x00000004083f75b2 */ /* 0x0010620008000100 */
[----:B------:R0:W2:Y:S01]  /*0240*/  SYNCS.EXCH.64 URZ, [UR8+0x18], UR6 ;  /* 0x00001806083f75b2 */ /* 0x0000a20008000100 */
[----:B------:R0:W3:Y:S01]  /*0250*/  SYNCS.EXCH.64 URZ, [UR8+0x8], UR4 ;  /* 0x00000804083f75b2 */ /* 0x0000e20008000100 */
[----:B------:R0:W4:Y:S01]  /*0260*/  SYNCS.EXCH.64 URZ, [UR8+0x20], UR6 ;  /* 0x00002006083f75b2 */ /* 0x0001220008000100 */
[----:B------:R0:W0:Y:S01]  /*0270*/  SYNCS.EXCH.64 URZ, [UR8+0x10], UR4 ;  /* 0x00001004083f75b2 */ /* 0x0000220008000100 */
[----:B------:R0:W0:Y:S01]  /*0280*/  SYNCS.EXCH.64 URZ, [UR8+0x28], UR6 ;  /* 0x00002806083f75b2 */ /* 0x0000220008000100 */
[----:B------:R-:W-:Y:S01]  /*0290*/  NOP ;  /* 0x0000000000007918 */ /* 0x000fe20000000000 */
.L_x_2:
[----:B------:R-:W5:Y:S01]  /*02a0*/  SHFL.IDX PT, R2, R2, RZ, 0x1f ;  /* 0x00001fff02027589 */ /* 0x000f6200000e0000 */
[----:B------:R-:W1:Y:S01]  /*02b0*/  LDC R3, c[0x0][0x65c] ;  /* 0x00019700ff037b82 */ /* 0x000e620000000800 */
[----:B------:R-:W-:Y:S02]  /*02c0*/  ELECT P0, URZ, PT ;  /* 0x00000000003f782f */ /* 0x000fe40003800000 */
[----:B------:R-:W-:Y:S01]  /*02d0*/  SHF.R.S32.HI R4, RZ, 0x1f, R5 ;  /* 0x0000001fff047819 */ /* 0x000fe20000011405 */
[----:B------:R-:W2:Y:S01]  /*02e0*/  S2R R10, SR_CTAID.Y ;  /* 0x00000000000a7919 */ /* 0x000ea20000002600 */
[----:B0-----:R-:W-:Y:S01]  /*02f0*/  UMOV UR4, 0x20 ;  /* 0x0000002000047882 */ /* 0x001fe20000000000 */
[C---:B------:R-:W-:Y:S01]  /*0300*/  ISETP.NE.AND P2, PT, R6.reuse, RZ, PT ;  /* 0x000000ff0600720c */ /* 0x040fe20003f45270 */
[----:B------:R-:W-:Y:S01]  /*0310*/  VIADD R11, R6, 0xffffffff ;  /* 0xffffffff060b7836 */ /* 0x000fe20000000000 */
[----:B------:R-:W0:Y:S01]  /*0320*/  S2R R8, SR_CTAID.X ;  /* 0x0000000000087919 */ /* 0x000e220000002500 */
[----:B------:R-:W-:Y:S01]  /*0330*/  LEA.HI R4, R4, R5, RZ, 0x2 ;  /* 0x0000000504047211 */ /* 0x000fe200078f10ff */
[----:B------:R-:W-:Y:S01]  /*0340*/  NOP ;  /* 0x0000000000007918 */ /* 0x000fe20000000000 */
[----:B------:R-:W-:Y:S01]  /*0350*/  NOP ;  /* 0x0000000000007918 */ /* 0x000fe20000000000 */
[----:B------:R-:W-:-:S02]  /*0360*/  ISETP.GE.U32.AND P1, PT, R11, 0x2, PT ;  /* 0x000000020b00780c */ /* 0x000fc40003f26070 */
[----:B------:R-:W-:-:S05]  /*0370*/  LOP3.LUT R4, R4, 0xfffffffc, RZ, 0xc0, !PT ;  /* 0xfffffffc04047812 */ /* 0x000fca00078ec0ff */
[----:B------:R-:W-:Y:S01]  /*0380*/  IMAD.IADD R5, R5, 0x1, -R4 ;  /* 0x0000000105057824 */ /* 0x000fe200078e0a04 */
[----:B-----5:R-:W-:Y:S02]  /*0390*/  ISETP.NE.OR P0, PT, R2, RZ, !P0 ;  /* 0x000000ff0200720c */ /* 0x020fe40004705670 */
[----:B-1----:R-:W-:-:S11]  /*03a0*/  ISETP.NE.AND P3, PT, R3, 0x1, PT ;  /* 0x000000010300780c */ /* 0x002fd60003f65270 */
[----:B------:R-:W-:Y:S01]  /*03b0*/  VOTEU.ALL UP0, P0 ;  /* 0x00000000003f7886 */ /* 0x000fe20000000000 */
[----:B------:R-:W-:Y:S01]  /*03c0*/  VOTEU.ALL UP1, P0 ;  /* 0x00000000003f7886 */ /* 0x000fe20000020000 */
[----:B------:R-:W0:Y:S01]  /*03d0*/  @P3 LDC R9, c[0x0][0x10] ;  /* 0x00000400ff093b82 */ /* 0x000e220000000800 */
[----:B--2---:R-:W-:Y:S02]  /*03e0*/  @P3 IMAD.MOV.U32 R2, RZ, RZ, R10 ;  /* 0x000000ffff023224 */ /* 0x004fe400078e000a */
[----:B------:R-:W-:Y:S01]  /*03f0*/  @!UP0 UMOV UR6, 0x400 ;  /* 0x0000040000068882 */ /* 0x000fe20000000000 */
[----:B------:R-:W-:-:S04]  /*0400*/  @!UP0 UIADD3 UR4, -UR4, 0x100000, URZ ;  /* 0x0010000004048890 */ /* 0x000fc8000fffe13f */
[----:B------:R-:W-:Y:S02]  /*0410*/  @!UP0 USHF.L.U32 UR5, UR4, 0xb, URZ ;  /* 0x0000000b04058899 */ /* 0x000fe4000800063f */
[----:B------:R-:W-:Y:S01]  /*0420*/  @!UP0 USHF.L.U32 UR4, UR4, 0x1, URZ ;  /* 0x0000000104048899 */ /* 0x000fe2000800063f */
[----:B------:R-:W-:Y:S02]  /*0430*/  @P3 IMAD.MOV.U32 R3, RZ, RZ, RZ ;  /* 0x000000ffff033224 */ /* 0x000fe400078e00ff */
[----:B------:R-:W-:Y:S01]  /*0440*/  @P3 IMAD.MOV.U32 R13, RZ, RZ, RZ ;  /* 0x000000ffff0d3224 */ /* 0x000fe200078e00ff */
[----:B------:R-:W1:Y:S08]  /*0450*/  @!UP0 S2UR UR7, SR_CgaCtaId ;  /* 0x00000000000789c3 */ /* 0x000e700000008800 */
[----:B------:R-:W2:Y:S01]  /*0460*/  @!P3 LDC R7, c[0x0][0xc] ;  /* 0x00000300ff07bb82 */ /* 0x000ea20000000800 */
[----:B0-----:R-:W-:-:S04]  /*0470*/  @P3 IMAD.WIDE.U32 R2, R8, R9, R2 ;  /* 0x0000000908023225 */ /* 0x001fc800078e0002 */
[----:B------:R-:W-:Y:S02]  /*0480*/  IMAD.MOV.U32 R9, RZ, RZ, RZ ;  /* 0x000000ffff097224 */ /* 0x000fe400078e00ff */
[----:B------:R-:W-:Y:S01]  /*0490*/  @P3 IMAD.IADD R3, R3, 0x1, R13 ;  /* 0x0000000103033824 */ /* 0x000fe200078e020d */
[----:B-1----:R-:W-:Y:S01]  /*04a0*/  @!UP0 ULEA UR6, UR7, UR6, 0x18 ;  /* 0x0000000607068291 */ /* 0x002fe2000f8ec03f */
[----:B------:R-:W-:Y:S01]  /*04b0*/  VOTEU.ALL UP0, P0 ;  /* 0x00000000003f7886 */ /* 0x000fe20000000000 */
[----:B------:R-:W-:-:S04]  /*04c0*/  ISETP.NE.AND P0, PT, R5, 0x3, PT ;  /* 0x000000030500780c */ /* 0x000fc80003f05270 */
[----:B------:R-:W-:-:S04]  /*04d0*/  ISETP.EQ.OR P0, PT, R5, RZ, !P0 ;  /* 0x000000ff0500720c */ /* 0x000fc80004702670 */
[----:B------:R-:W-:Y:S01]  /*04e0*/  ISETP.EQ.AND P0, PT, R6, RZ, P0 ;  /* 0x000000ff0600720c */ /* 0x000fe20000702270 */
[----:B------:R-:W0:Y:S02]  /*04f0*/  FENCE.VIEW.ASYNC.S ;  /* 0x00000000000073c6 */ /* 0x000e240000000000 */
[----:B0-----:R0:W3:Y:S01]  /*0500*/  @!UP0 SYNCS.EXCH.64 URZ, [UR6+0x40], UR4 ;  /* 0x00004004063f85b2 */ /* 0x0010e20008000100 */
[----:B--2---:R-:W-:Y:S01]  /*0510*/  @!P3 IMAD.WIDE.U32 R6, R7, R10, R8 ;  /* 0x0000000a0706b225 */ /* 0x004fe200078e0008 */
[----:B------:R-:W-:-:S03]  /*0520*/  SEL R4, RZ, 0x1, !P0 ;  /* 0x00000001ff047807 */ /* 0x000fc60004000000 */
[----:B------:R-:W-:Y:S02]  /*0530*/  @!P3 IMAD.MOV.U32 R2, RZ, RZ, R6 ;  /* 0x000000ffff02b224 */ /* 0x000fe400078e0006 */
[----:B------:R-:W-:Y:S01]  /*0540*/  @!P3 IMAD.MOV.U32 R3, RZ, RZ, R7 ;  /* 0x000000ffff03b224 */ /* 0x000fe200078e0007 */
[----:B------:R-:W-:Y:S01]  /*0550*/  SEL R4, R4, 0x2, P1 ;  /* 0x0000000204047807 */ /* 0x000fe20000800000 */
[----:B------:R0:W3:Y:S01]  /*0560*/  @!UP1 SYNCS.EXCH.64 URZ, [UR6+0x48], UR4 ;  /* 0x00004804063f95b2 */ /* 0x0000e20008000100 */
[----:B------:R-:W-:Y:S01]  /*0570*/  NOP ;  /* 0x0000000000007918 */ /* 0x000fe20000000000 */
[----:B---34-:R-:W-:Y:S06]  /*0580*/  BAR.SYNC.DEFER_BLOCKING 0x0 ;  /* 0x0000000000007b1d */ /* 0x018fec0000010000 */
[----:B------:R-:W-:Y:S05]  /*0590*/  @!P2 BRA `(.L_x_3) ;  /* 0x0000007400b8a947 */ /* 0x000fea0003800000 */
[----:B------:R-:W-:-:S13]  /*05a0*/  ISETP.GT.U32.AND P0, PT, R11, 0x1, PT ;  /* 0x000000010b00780c */ /* 0x000fda0003f04070 */
[----:B0-----:R-:W-:Y:S05]  /*05b0*/  @P0 EXIT ;  /* 0x000000000000094d */ /* 0x001fea0003800000 */
[----:B------:R-:W-:Y:S01]  /*05c0*/  ULDC.64 UR4, c[0x0][0x650] ;  /* 0x0001940000047ab9 */ /* 0x000fe20000000a00 */
[----:B------:R-:W-:Y:S01]  /*05d0*/  PRMT R12, RZ, 0x7610, R12 ;  /* 0x00007610ff0c7816 */ /* 0x000fe2000000000c */
[----:B------:R-:W-:Y:S01]  /*05e0*/  IMAD.MOV.U32 R6, RZ, RZ, -0x1 ;  /* 0xffffffffff067424 */ /* 0x000fe200078e00ff */
[----:B------:R-:W-:Y:S01]  /*05f0*/  ISETP.GE.U32.AND P0, PT, R2, UR4, PT ;  /* 0x0000000402007c0c */ /* 0x000fe2000bf06070 */
[----:B------:R-:W-:Y:S02]  /*0600*/  IMAD.MOV.U32 R7, RZ, RZ, -0x1 ;  /* 0xffffffffff077424 */ /* 0x000fe400078e00ff */
[----:B------:R-:W-:Y:S01]  /*0610*/  IMAD.MOV.U32 R5, RZ, RZ, -0x1 ;  /* 0xffffffffff057424 */ /* 0x000fe200078e00ff */
[----:B------:R-:W-:-:S13]  /*0620*/  ISETP.GE.U32.AND.EX P0, PT, R3, UR5, PT, P0 ;  /* 0x0000000503007c0c */ /* 0x000fda000bf06100 */
[----:B------:R-:W-:Y:S05]  /*0630*/  @P0 BRA `(.L_x_4) ;  /* 0x00000004005c0947 */ /* 0x000fea0003800000 */
[----:B------:R-:W0:Y:S01]  /*0640*/  LDC.64 R16, c[0x0][0x628] ;  /* 0x00018a00ff107b82 */ /* 0x000e220000000a00 */
[----:B------:R-:W-:Y:S02]  /*0650*/  IMAD.MOV.U32 R6, RZ, RZ, R2 ;  /* 0x000000ffff067224 */ /* 0x000fe400078e0002 */
[----:B------:R-:W-:-:S05]  /*0660*/  IMAD.MOV.U32 R7, RZ, RZ, R3 ;  /* 0x000000ffff077224 */ /* 0x000fca00078e0003 */
[----:B------:R-:W1:Y:S08]  /*0670*/  LDC R18, c[0x0][0x630] ;  /* 0x00018c00ff127b82 */ /* 0x000e700000000800 */
[----:B------:R-:W2:Y:S01]  /*0680*/  LDC.64 R20, c[0x0][0x620] ;  /* 0x00018800ff147b82 */ /* 0x000ea20000000a00 */
[----:B0-----:R-:W-:-:S04]  /*0690*/  ISETP.NE.U32.AND P0, PT, R16, RZ, PT ;  /* 0x000000ff1000720c */ /* 0x001fc80003f05070 */
[----:B------:R-:W-:-:S13]  /*06a0*/  ISETP.NE.AND.EX P0, PT, R17, RZ, PT, P0 ;  /* 0x000000ff1100720c */ /* 0x000fda0003f05300 */
[----:B-12---:R-:W-:Y:S05]  /*06b0*/  @!P0 BRA `(.L_x_5) ;  /* 0x0000000000288947 */ /* 0x006fea0003800000 */
[----:B------:R-:W0:Y:S02]  /*06c0*/  LDC R5, c[0x0][0x634] ;  /* 0x00018d00ff057b82 */ /* 0x000e240000000800 */
[----:B0-----:R-:W-:-:S05]  /*06d0*/  IADD3 R5, P0, R2, R5, RZ ;  /* 0x0000000502057210 */ /* 0x001fca0007f1e0ff */
[----:B------:R-:W-:-:S04]  /*06e0*/  IMAD.X R11, RZ, RZ, R3, P0 ;  /* 0x000000ffff0b7224 */ /* 0x000fc800000e0603 */
[----:B------:R-:W-:-:S04]  /*06f0*/  IMAD.WIDE.U32 R6, R11, R16, RZ ;  /* 0x000000100b067225 */ /* 0x000fc800078e00ff */
[----:B------:R-:W-:-:S04]  /*0700*/  IMAD.WIDE.U32 R12, P0, R5, R17, R6 ;  /* 0x00000011050c7225 */ /* 0x000fc80007800006 */
[----:B------:R-:W-:-:S04]  /*0710*/  IMAD.WIDE.U32 R6, R5, R16, RZ ;  /* 0x0000001005067225 */ /* 0x000fc800078e00ff */
[----:B------:R-:W-:Y:S01]  /*0720*/  IMAD.X R15, RZ, RZ, RZ, P0 ;  /* 0x000000ffff0f7224 */ /* 0x000fe200000e06ff */
[----:B------:R-:W-:Y:S01]  /*0730*/  IADD3 RZ, P0, R7, R12, RZ ;  /* 0x0000000c07ff7210 */ /* 0x000fe20007f1e0ff */
[----:B------:R-:W-:-:S04]  /*0740*/  IMAD.MOV.U32 R14, RZ, RZ, R13 ;  /* 0x000000ffff0e7224 */ /* 0x000fc800078e000d */
[----:B------:R-:W-:-:S08]  /*0750*/  IMAD.WIDE.U32.X R6, R11, R17, R14, P0 ;  /* 0x000000110b067225 */ /* 0x000fd000000e040e */
.L_x_5:
[--C-:B------:R-:W-:Y:S01]  /*0760*/  SHF.R.U64 R26, R6, R18, R7.reuse ;  /* 0x00000012061a7219 */ /* 0x100fe20000001207 */
[----:B------:R-:W0:Y:S01]  /*0770*/  LDC.64 R22, c[0x0][0x640] ;  /* 0x00019000ff167b82 */ /* 0x000e220000000a00 */
[----:B------:R-:W-:Y:S01]  /*0780*/  I2FP.F32.U32 R5, R8 ;  /* 0x0000000800057245 */ /* 0x000fe20000201000 */
[----:B------:R-:W-:Y:S01]  /*0790*/  ULDC UR4, c[0x0][0x150] ;  /* 0x0000540000047ab9 */ /* 0x000fe20000000800 */
[----:B------:R-:W-:Y:S02]  /*07a0*/  SHF.R.U32.HI R6, RZ, R18, R7 ;  /* 0x00000012ff067219 */ /* 0x000fe40000011607 */
[----:B------:R-:W-:Y:S01]  /*07b0*/  IADD3 R11, P0, RZ, -R26, RZ ;  /* 0x8000001aff0b7210 */ /* 0x000fe20007f1e0ff */
[----:B------:R-:W-:Y:S01]  /*07c0*/  FMUL R5, R5, UR4 ;  /* 0x0000000405057c20 */ /* 0x000fe20008400000 */
[----:B------:R-:W-:Y:S01]  /*07d0*/  ULDC UR4, c[0x0][0x154] ;  /* 0x0000550000047ab9 */ /* 0x000fe20000000800 */
[----:B------:R-:W1:Y:S02]  /*07e0*/  LDC R14, c[0x0][0x618] ;  /* 0x00018600ff0e7b82 */ /* 0x000e640000000800 */
[----:B------:R-:W-:-:S02]  /*07f0*/  IMAD.X R13, RZ, RZ, ~R6, P0 ;  /* 0x000000ffff0d7224 */ /* 0x000fc400000e0e06 */
[----:B------:R-:W2:Y:S01]  /*0800*/  F2I.U32.TRUNC.NTZ R5, R5 ;  /* 0x0000000500057305 */ /* 0x000ea2000020f000 */
[----:B------:R-:W-:-:S03]  /*0810*/  IMAD.WIDE.U32 R6, R11, R20, R2 ;  /* 0x000000140b067225 */ /* 0x000fc600078e0002 */
[----:B------:R-:W3:Y:S01]  /*0820*/  LDC R9, c[0x0][0x144] ;  /* 0x00005100ff097b82 */ /* 0x000ee20000000800 */
[----:B------:R-:W-:-:S04]  /*0830*/  IMAD R12, R13, R20, RZ ;  /* 0x000000140d0c7224 */ /* 0x000fc800078e02ff */
[----:B------:R-:W-:Y:S02]  /*0840*/  IMAD R11, R11, R21, R12 ;  /* 0x000000150b0b7224 */ /* 0x000fe400078e020c */
[----:B------:R-:W-:Y:S01]  /*0850*/  IMAD.MOV.U32 R12, RZ, RZ, 0x1 ;  /* 0x00000001ff0c7424 */ /* 0x000fe200078e00ff */
[----:B------:R-:W4:Y:S01]  /*0860*/  LDC R18, c[0x0][0x608] ;  /* 0x00018200ff127b82 */ /* 0x000f220000000800 */
[----:B------:R-:W-:Y:S01]  /*0870*/  IMAD.IADD R11, R7, 0x1, R11 ;  /* 0x00000001070b7824 */ /* 0x000fe200078e020b */
[----:B0-----:R-:W-:Y:S01]  /*0880*/  ISETP.NE.U32.AND P0, PT, R22, RZ, PT ;  /* 0x000000ff1600720c */ /* 0x001fe20003f05070 */
[----:B--2---:R-:W-:-:S03]  /*0890*/  IMAD.MOV R7, RZ, RZ, -R5 ;  /* 0x000000ffff077224 */ /* 0x004fc600078e0a05 */
[----:B------:R-:W-:Y:S02]  /*08a0*/  ISETP.NE.AND.EX P0, PT, R23, RZ, PT, P0 ;  /* 0x000000ff1700720c */ /* 0x000fe40003f05300 */
[----:B------:R-:W0:Y:S01]  /*08b0*/  LDC R13, c[0x0][0x658] ;  /* 0x00019600ff0d7b82 */ /* 0x000e220000000800 */
[--C-:B-1----:R-:W-:Y:S02]  /*08c0*/  SHF.R.U64 R16, R6, R14, R11.reuse ;  /* 0x0000000e06107219 */ /* 0x102fe4000000120b */
[----:B------:R-:W-:Y:S02]  /*08d0*/  I2FP.F32.U32 R6, R10 ;  /* 0x0000000a00067245 */ /* 0x000fe40000201000 */
[----:B------:R-:W-:-:S03]  /*08e0*/  SHF.R.U32.HI R11, RZ, R14, R11 ;  /* 0x0000000eff0b7219 */ /* 0x000fc6000001160b */
[----:B------:R-:W1:Y:S01]  /*08f0*/  LDC R17, c[0x0][0x148] ;  /* 0x00005200ff117b82 */ /* 0x000e620000000800 */
[----:B---3--:R-:W-:Y:S02]  /*0900*/  IMAD R5, R9, R7, R8 ;  /* 0x0000000709057224 */ /* 0x008fe400078e0208 */
[----:B------:R-:W-:Y:S01]  /*0910*/  FMUL R7, R6, UR4 ;  /* 0x0000000406077c20 */ /* 0x000fe20008400000 */
[----:B------:R-:W-:-:S03]  /*0920*/  IMAD.MOV.U32 R6, RZ, RZ, -0x1 ;  /* 0xffffffffff067424 */ /* 0x000fc600078e00ff */
[----:B------:R2:W3:Y:S01]  /*0930*/  F2I.U32.TRUNC.NTZ R15, R7 ;  /* 0x00000007000f7305 */ /* 0x0004e2000020f000 */
[----:B------:R-:W1:Y:S01]  /*0940*/  LDC R21, c[0x0][0x600] ;  /* 0x00018000ff157b82 */ /* 0x000e620000000800 */
[-CC-:B----4-:R-:W-:Y:S02]  /*0950*/  SHF.R.U64 R27, R16, R18.reuse, R11.reuse ;  /* 0x00000012101b7219 */ /* 0x190fe4000000120b */
[----:B------:R-:W-:-:S05]  /*0960*/  SHF.R.U32.HI R8, RZ, R18, R11 ;  /* 0x00000012ff087219 */ /* 0x000fca000001160b */
[----:B------:R-:W4:Y:S01]  /*0970*/  LDC R20, c[0x0][0x648] ;  /* 0x00019200ff147b82 */ /* 0x000f220000000800 */
[-CC-:B0-----:R-:W-:Y:S02]  /*0980*/  SHF.R.U64 R18, R27, R13.reuse, R8.reuse ;  /* 0x0000000d1b127219 */ /* 0x181fe40000001208 */
[-C--:B------:R-:W-:Y:S02]  /*0990*/  SHF.L.U32 R6, R6, R13.reuse, RZ ;  /* 0x0000000d06067219 */ /* 0x080fe400000006ff */
[-C--:B------:R-:W-:Y:S02]  /*09a0*/  SHF.R.U32.HI R8, RZ, R13.reuse, R8 ;  /* 0x0000000dff087219 */ /* 0x080fe40000011608 */
[----:B------:R-:W-:Y:S01]  /*09b0*/  LOP3.LUT R14, RZ, R6, RZ, 0x33, !PT ;  /* 0x00000006ff0e7212 */ /* 0x000fe200078e33ff */
[----:B------:R-:W0:Y:S01]  /*09c0*/  LDC R25, c[0x0][0x638] ;  /* 0x00018e00ff197b82 */ /* 0x000e220000000800 */
[----:B------:R-:W-:Y:S01]  /*09d0*/  SHF.L.U32 R11, R12, R13, RZ ;  /* 0x0000000d0c0b7219 */ /* 0x000fe200000006ff */
[----:B------:R-:W-:-:S02]  /*09e0*/  IMAD.MOV.U32 R6, RZ, RZ, R18 ;  /* 0x000000ffff067224 */ /* 0x000fc400078e0012 */
[----:B--2---:R-:W-:-:S04]  /*09f0*/  IMAD.MOV.U32 R7, RZ, RZ, R8 ;  /* 0x000000ffff077224 */ /* 0x004fc800078e0008 */
[----:B------:R-:W2:Y:S01]  /*0a00*/  LDC R24, c[0x0][0x610] ;  /* 0x00018400ff187b82 */ /* 0x000ea20000000800 */
[----:B---3--:R-:W-:Y:S05]  /*0a10*/  @!P0 BRA `(.L_x_6) ;  /* 0x0000000000288947 */ /* 0x008fea0003800000 */
[----:B------:R-:W3:Y:S02]  /*0a20*/  LDC R13, c[0x0][0x64c] ;  /* 0x00019300ff0d7b82 */ /* 0x000ee40000000800 */
[----:B---3--:R-:W-:-:S05]  /*0a30*/  IADD3 R13, P0, R18, R13, RZ ;  /* 0x0000000d120d7210 */ /* 0x008fca0007f1e0ff */
        /* <DEDUP_REMOVED lines=8> */
.L_x_6:
[----:B----4-:R-:W-:Y:S01]  /*0ac0*/  SHF.R.U64 R6, R6, R20, R7 ;  /* 0x0000001406067219 */ /* 0x010fe20000001207 */
[----:B-1----:R-:W-:Y:S01]  /*0ad0*/  VIADD R7, R21, 0xffffffff ;  /* 0xffffffff15077836 */ /* 0x002fe20000000000 */
[----:B------:R-:W-:Y:S01]  /*0ae0*/  LOP3.LUT R14, R27, R14, RZ, 0xc0, !PT ;  /* 0x0000000e1b0e7212 */ /* 0x000fe200078ec0ff */
[----:B------:R-:W-:Y:S02]  /*0af0*/  IMAD.MOV R15, RZ, RZ, -R15 ;  /* 0x000000ffff0f7224 */ /* 0x000fe400078e0a0f */
[----:B------:R-:W-:Y:S01]  /*0b00*/  IMAD.MOV R8, RZ, RZ, -R6 ;  /* 0x000000ffff087224 */ /* 0x000fe200078e0a06 */
[----:B------:R-:W-:Y:S01]  /*0b10*/  LOP3.LUT R7, R16, R7, RZ, 0xc0, !PT ;  /* 0x0000000710077212 */ /* 0x000fe200078ec0ff */
[----:B------:R-:W-:Y:S02]  /*0b20*/  IMAD R14, R11, R6, R14 ;  /* 0x000000060b0e7224 */ /* 0x000fe400078e020e */
[----:B------:R-:W-:Y:S02]  /*0b30*/  @P3 IMAD R5, R17, R15, R10 ;  /* 0x0000000f11053224 */ /* 0x000fe400078e020a */
[----:B0-----:R-:W-:-:S02]  /*0b40*/  IMAD R6, R8, R25, R18 ;  /* 0x0000001908067224 */ /* 0x001fc400078e0212 */
[----:B--2---:R-:W-:Y:S02]  /*0b50*/  IMAD R5, R14, R24, R5 ;  /* 0x000000180e057224 */ /* 0x004fe400078e0205 */
[----:B------:R-:W-:Y:S02]  /*0b60*/  IMAD R6, R6, R21, R7 ;  /* 0x0000001506067224 */ /* 0x000fe400078e0207 */
[----:B------:R-:W-:-:S03]  /*0b70*/  IMAD.MOV.U32 R12, RZ, RZ, 0x1 ;  /* 0x00000001ff0c7424 */ /* 0x000fc600078e00ff */
[----:B------:R-:W-:Y:S02]  /*0b80*/  SEL R7, R6, R5, !P3 ;  /* 0x0000000506077207 */ /* 0x000fe40005800000 */
[----:B------:R-:W-:Y:S01]  /*0b90*/  SEL R6, R5, R6, !P3 ;  /* 0x0000000605067207 */ /* 0x000fe20005800000 */
[----:B------:R-:W-:-:S07]  /*0ba0*/  IMAD.MOV.U32 R5, RZ, RZ, R26 ;  /* 0x000000ffff057224 */ /* 0x000fce00078e001a */
.L_x_4:
[----:B------:R-:W-:-:S08]  /*0bb0*/  NOP ;  /* 0x0000000000007918 */ /* 0x000fd00000000000 */
[----:B------:R-:W0:Y:S02]  /*0bc0*/  USETMAXREG.TRY_ALLOC.CTAPOOL UP0, 0xe8 ;  /* 0x000000e8000079c8 */ /* 0x000e240008000600 */
[----:B0-----:R-:W-:-:S13]  /*0bd0*/  PLOP3.LUT P0, PT, PT, PT, UP0, 0x80, 0x0 ;  /* 0x000000000000781c */ /* 0x001fda0003f0f008 */
[----:B------:R-:W-:Y:S05]  /*0be0*/  @!P0 BRA `(.L_x_4) ;  /* 0xfffffffc00f08947 */ /* 0x000fea000383ffff */
[----:B------:R-:W-:Y:S01]  /*0bf0*/  ULDC.64 UR4, c[0x0][0x598] ;  /* 0x0001660000047ab9 */ /* 0x000fe20000000a00 */
[----:B------:R-:W-:Y:S01]  /*0c00*/  ULDC.64 UR16, c[0x0][0x208] ;  /* 0x0000820000107ab9 */ /* 0x000fe20000000a00 */
[----:B------:R-:W-:-:S04]  /*0c10*/  ISETP.NE.U32.AND P0, PT, RZ, UR4, PT ;  /* 0x00000004ff007c0c */ /* 0x000fc8000bf05070 */
[----:B------:R-:W-:-:S13]  /*0c20*/  ISETP.NE.AND.EX P0, PT, RZ, UR5, PT, P0 ;  /* 0x00000005ff007c0c */ /* 0x000fda000bf05300 */
[----:B------:R-:W-:Y:S05]  /*0c30*/  @!P0 BRA `(.L_x_7) ;  /* 0x00000000001c8947 */ /* 0x000fea0003800000 */
[----:B------:R-:W0:Y:S02]  /*0c40*/  LDC.64 R8, c[0x0][0x598] ;  /* 0x00016600ff087b82 */ /* 0x000e240000000a00 */
[----:B0-----:R-:W2:Y:S02]  /*0c50*/  LDG.E.64 R8, desc[UR16][R8.64] ;  /* 0x0000001008087981 */ /* 0x001ea4000c1e1b00 */
[----:B--2---:R-:W-:-:S04]  /*0c60*/  ISETP.NE.U32.AND P0, PT, R8, RZ, PT ;  /* 0x000000ff0800720c */ /* 0x004fc80003f05070 */
[----:B------:R-:W-:-:S13]  /*0c70*/  ISETP.NE.AND.EX P0, PT, R9, RZ, PT, P0 ;  /* 0x000000ff0900720c */ /* 0x000fda0003f05300 */
[----:B------:R-:W-:Y:S05]  /*0c80*/  @!P0 BRA `(.L_x_7) ;  /* 0x0000000000088947 */ /* 0x000fea0003800000 */
[----:B------:R0:W5:Y:S01]  /*0c90*/  LD.E R8, desc[UR16][R8.64] ;  /* 0x0000001008087980 */ /* 0x000162000c101900 */
[----:B------:R-:W-:Y:S05]  /*0ca0*/  BRA `(.L_x_8) ;  /* 0x0000000000207947 */ /* 0x000fea0003800000 */
.L_x_7:
[----:B------:R-:W-:Y:S02]  /*0cb0*/  ULDC.64 UR4, c[0x0][0x588] ;  /* 0x0001620000047ab9 */ /* 0x000fe40000000a00 */
[----:B------:R-:W-:-:S04]  /*0cc0*/  ISETP.NE.U32.AND P0, PT, RZ, UR4, PT ;  /* 0x00000004ff007c0c */ /* 0x000fc8000bf05070 */
[----:B------:R-:W-:-:S13]  /*0cd0*/  ISETP.NE.AND.EX P0, PT, RZ, UR5, PT, P0 ;  /* 0x00000005ff007c0c */ /* 0x000fda000bf05300 */
[----:B------:R-:W-:Y:S05]  /*0ce0*/  @!P0 BRA `(.L_x_9) ;  /* 0x00000000000c8947 */ /* 0x000fea0003800000 */
[----:B------:R-:W0:Y:S02]  /*0cf0*/  LDC.64 R8, c[0x0][0x588] ;  /* 0x00016200ff087b82 */ /* 0x000e240000000a00 */
[----:B0-----:R1:W5:Y:S01]  /*0d00*/  LDG.E R8, desc[UR16][R8.64] ;  /* 0x0000001008087981 */ /* 0x001362000c1e1900 */
[----:B------:R-:W-:Y:S05]  /*0d10*/  BRA `(.L_x_8) ;  /* 0x0000000000047947 */ /* 0x000fea0003800000 */
.L_x_9:
[----:B------:R-:W2:Y:S02]  /*0d20*/  LDC R8, c[0x0][0x580] ;  /* 0x00016000ff087b82 */ /* 0x000ea40000000800 */
.L_x_8:
[----:B------:R-:W-:Y:S02]  /*0d30*/  ULDC.64 UR4, c[0x0][0x5a0] ;  /* 0x0001680000047ab9 */ /* 0x000fe40000000a00 */
[----:B------:R-:W-:-:S04]  /*0d40*/  ISETP.NE.U32.AND P0, PT, RZ, UR4, PT ;  /* 0x00000004ff007c0c */ /* 0x000fc8000bf05070 */
[----:B------:R-:W-:-:S13]  /*0d50*/  ISETP.NE.AND.EX P0, PT, RZ, UR5, PT, P0 ;  /* 0x00000005ff007c0c */ /* 0x000fda000bf05300 */
[----:B------:R-:W-:Y:S05]  /*0d60*/  @!P0 BRA `(.L_x_10) ;  /* 0x00000000001c8947 */ /* 0x000fea0003800000 */
[----:B------:R-:W3:Y:S02]  /*0d70*/  LDC.64 R10, c[0x0][0x5a0] ;  /* 0x00016800ff0a7b82 */ /* 0x000ee40000000a00 */
[----:B---3--:R-:W3:Y:S02]  /*0d80*/  LDG.E.64 R10, desc[UR16][R10.64] ;  /* 0x000000100a0a7981 */ /* 0x008ee4000c1e1b00 */
[----:B---3--:R-:W-:-:S04]  /*0d90*/  ISETP.NE.U32.AND P0, PT, R10, RZ, PT ;  /* 0x000000ff0a00720c */ /* 0x008fc80003f05070 */
[----:B------:R-:W-:-:S13]  /*0da0*/  ISETP.NE.AND.EX P0, PT, R11, RZ, PT, P0 ;  /* 0x000000ff0b00720c */ /* 0x000fda0003f05300 */
[----:B------:R-:W-:Y:S05]  /*0db0*/  @!P0 BRA `(.L_x_10) ;  /* 0x0000000000088947 */ /* 0x000fea0003800000 */
[----:B01----:R0:W5:Y:S01]  /*0dc0*/  LD.E R9, desc[UR16][R10.64] ;  /* 0x000000100a097980 */ /* 0x003162000c101900 */
[----:B------:R-:W-:Y:S05]  /*0dd0*/  BRA `(.L_x_11) ;  /* 0x0000000000207947 */ /* 0x000fea0003800000 */
.L_x_10:
[----:B------:R-:W-:Y:S02]  /*0de0*/  ULDC.64 UR4, c[0x0][0x590] ;  /* 0x0001640000047ab9 */ /* 0x000fe40000000a00 */
[----:B------:R-:W-:-:S04]  /*0df0*/  ISETP.NE.U32.AND P0, PT, RZ, UR4, PT ;  /* 0x00000004ff007c0c */ /* 0x000fc8000bf05070 */
[----:B------:R-:W-:-:S13]  /*0e00*/  ISETP.NE.AND.EX P0, PT, RZ, UR5, PT, P0 ;  /* 0x00000005ff007c0c */ /* 0x000fda000bf05300 */
[----:B------:R-:W-:Y:S05]  /*0e10*/  @!P0 BRA `(.L_x_12) ;  /* 0x00000000000c8947 */ /* 0x000fea0003800000 */
[----:B------:R-:W0:Y:S02]  /*0e20*/  LDC.64 R10, c[0x0][0x590] ;  /* 0x00016400ff0a7b82 */ /* 0x000e240000000a00 */
[----:B01----:R1:W5:Y:S01]  /*0e30*/  LDG.E R9, desc[UR16][R10.64] ;  /* 0x000000100a097981 */ /* 0x003362000c1e1900 */
[----:B------:R-:W-:Y:S05]  /*0e40*/  BRA `(.L_x_11) ;  /* 0x0000000000047947 */ /* 0x000fea0003800000 */
.L_x_12:
[----:B01----:R-:W3:Y:S02]  /*0e50*/  LDC R9, c[0x0][0x584] ;  /* 0x00016100ff097b82 */ /* 0x003ee40000000800 */
.L_x_11:
[----:B------:R-:W-:-:S13]  /*0e60*/  LOP3.LUT P0, RZ, R12, 0xff, RZ, 0xc0, !PT ;  /* 0x000000ff0cff7812 */ /* 0x000fda000780c0ff */
[----:B------:R-:W-:Y:S05]  /*0e70*/  @!P0 EXIT ;  /* 0x000000000000894d */ /* 0x000fea0003800000 */
[----:B------:R-:W-:Y:S01]  /*0e80*/  ULDC UR4, c[0x0][0x28c] ;  /* 0x0000a30000047ab9 */ /* 0x000fe20000000800 */
[----:B------:R-:W-:Y:S01]  /*0e90*/  LOP3.LUT R142, R4, 0x1, RZ, 0xfc, !PT ;  /* 0x00000001048e7812 */ /* 0x000fe200078efcff */
[----:B------:R-:W-:-:S04]  /*0ea0*/  UIADD3 UR4, UR4, 0x1f, URZ ;  /* 0x0000001f04047890 */ /* 0x000fc8000fffe03f */
[----:B------:R-:W-:-:S04]  /*0eb0*/  USHF.R.S32.HI UR5, URZ, 0x1f, UR4 ;  /* 0x0000001f3f057899 */ /* 0x000fc80008011404 */
[----:B------:R-:W-:-:S03]  /*0ec0*/  ULEA.HI UR5, UR5, UR4, URZ, 0x5 ;  /* 0x0000000405057291 */ /* 0x000fc6000f8f283f */
[----:B------:R-:W-:Y:S01]  /*0ed0*/  UMOV UR4, URZ ;  /* 0x0000003f00047c82 */ /* 0x000fe20008000000 */
[----:B------:R-:W-:-:S03]  /*0ee0*/  USHF.R.S32.HI UR9, URZ, 0x5, UR5 ;  /* 0x000000053f097899 */ /* 0x000fc60008011405 */
[----:B------:R-:W-:-:S09]  /*0ef0*/  UMOV UR5, URZ ;  /* 0x0000003f00057c82 */ /* 0x000fd20008000000 */
.L_x_165:
[----:B01----:R-:W-:Y:S01]  /*0f00*/  LOP3.LUT R10, R0, 0x80, RZ, 0xc0, !PT ;  /* 0x00000080000a7812 */ /* 0x003fe200078ec0ff */
[----:B------:R-:W0:Y:S01]  /*0f10*/  S2UR UR13, SR_CgaCtaId ;  /* 0x00000000000d79c3 */ /* 0x000e220000008800 */
[----:B------:R-:W-:Y:S01]  /*0f20*/  UMOV UR12, 0x400 ;  /* 0x00000400000c7882 */ /* 0x000fe20000000000 */
[----:B------:R-:W-:Y:S01]  /*0f30*/  UMOV UR6, URZ ;  /* 0x0000003f00067c82 */ /* 0x000fe20008000000 */
[----:B------:R-:W-:Y:S01]  /*0f40*/  SHF.R.U32.HI R10, RZ, 0x7, R10 ;  /* 0x00000007ff0a7819 */ /* 0x000fe2000001160a */
[----:B------:R-:W-:Y:S01]  /*0f50*/  UMOV UR7, URZ ;  /* 0x0000003f00077c82 */ /* 0x000fe20008000000 */
[----:B------:R-:W-:Y:S01]  /*0f60*/  UMOV UR18, UR5 ;  /* 0x0000000500127c82 */ /* 0x000fe20008000000 */
[----:B------:R-:W-:Y:S02]  /*0f70*/  CS2R R18, SRZ ;  /* 0x0000000000127805 */ /* 0x000fe4000001ff00 */
[----:B------:R-:W-:Y:S01]  /*0f80*/  CS2R R16, SRZ ;  /* 0x0000000000107805 */ /* 0x000fe2000001ff00 */
[----:B------:R-:W1:Y:S01]  /*0f90*/  LDC R11, c[0x0][0x28c] ;  /* 0x0000a300ff0b7b82 */ /* 0x000e620000000800 */
[----:B----4-:R-:W4:Y:S01]  /*0fa0*/  SHFL.IDX PT, R10, R10, RZ, 0x1f ;  /* 0x00001fff0a0a7589 */ /* 0x010f2200000e0000 */
[----:B------:R-:W-:-:S02]  /*0fb0*/  CS2R R20, SRZ ;  /* 0x0000000000147805 */ /* 0x000fc4000001ff00 */
[----:B------:R-:W-:Y:S02]  /*0fc0*/  CS2R R22, SRZ ;  /* 0x0000000000167805 */ /* 0x000fe4000001ff00 */
[----:B------:R-:W-:Y:S02]  /*0fd0*/  CS2R R88, SRZ ;  /* 0x0000000000587805 */ /* 0x000fe4000001ff00 */
[----:B------:R-:W-:Y:S02]  /*0fe0*/  CS2R R90, SRZ ;  /* 0x00000000005a7805 */ /* 0x000fe4000001ff00 */
[----:B------:R-:W-:Y:S02]  /*0ff0*/  CS2R R92, SRZ ;  /* 0x00000000005c7805 */ /* 0x000fe4000001ff00 */
[----:B------:R-:W-:Y:S02]  /*1000*/  CS2R R96, SRZ ;  /* 0x0000000000607805 */ /* 0x000fe4000001ff00 */
        /* <DEDUP_REMOVED lines=16> */
[----:B-1----:R-:W-:Y:S02]  /*1110*/  ISETP.GE.AND P0, PT, R11, 0x1, PT ;  /* 0x000000010b00780c */ /* 0x002fe40003f06270 */
[----:B------:R-:W-:Y:S02]  /*1120*/  CS2R R128, SRZ ;  /* 0x0000000000807805 */ /* 0x000fe4000001ff00 */
[----:B----4-:R-:W-:-:S02]  /*1130*/  R2UR UR8, R10 ;  /* 0x000000000a0872ca */ /* 0x010fc400000e0000 */
[----:B------:R-:W-:Y:S02]  /*1140*/  CS2R R130, SRZ ;  /* 0x0000000000827805 */ /* 0x000fe4000001ff00 */
[----:B------:R-:W-:Y:S02]  /*1150*/  CS2R R132, SRZ ;  /* 0x0000000000847805 */ /* 0x000fe4000001ff00 */
[----:B------:R-:W-:Y:S02]  /*1160*/  CS2R R134, SRZ ;  /* 0x0000000000867805 */ /* 0x000fe4000001ff00 */
[----:B------:R-:W-:Y:S02]  /*1170*/  CS2R R136, SRZ ;  /* 0x0000000000887805 */ /* 0x000fe4000001ff00 */
[----:B------:R-:W-:Y:S02]  /*1180*/  CS2R R138, SRZ ;  /* 0x00000000008a7805 */ /* 0x000fe4000001ff00 */
[----:B------:R-:W-:Y:S01]  /*1190*/  CS2R R140, SRZ ;  /* 0x00000000008c7805 */ /* 0x000fe2000001ff00 */
[----:B------:R-:W-:Y:S01]  /*11a0*/  IMAD.MOV.U32 R143, RZ, RZ, RZ ;  /* 0x000000ffff8f7224 */ /* 0x000fe200078e00ff */
[----:B------:R-:W-:Y:S01]  /*11b0*/  CS2R R56, SRZ ;  /* 0x0000000000387805 */ /* 0x000fe2000001ff00 */
[----:B------:R-:W-:Y:S01]  /*11c0*/  IMAD.MOV.U32 R145, RZ, RZ, RZ ;  /* 0x000000ffff917224 */ /* 0x000fe200078e00ff */
[----:B------:R-:W-:Y:S01]  /*11d0*/  CS2R R58, SRZ ;  /* 0x00000000003a7805 */ /* 0x000fe2000001ff00 */
[----:B--23--:R-:W-:Y:S01]  /*11e0*/  IMAD.U32 R13, RZ, RZ, UR4 ;  /* 0x00000004ff0d7e24 */ /* 0x00cfe2000f8e00ff */
[----:B------:R-:W-:Y:S01]  /*11f0*/  CS2R R60, SRZ ;  /* 0x00000000003c7805 */ /* 0x000fe2000001ff00 */
[----:B------:R-:W-:Y:S01]  /*1200*/  ULEA.HI UR10, UR8, UR8, URZ, 0x1 ;  /* 0x00000008080a7291 */ /* 0x000fe2000f8f083f */
[----:B------:R-:W-:-:S02]  /*1210*/  CS2R R62, SRZ ;  /* 0x00000000003e7805 */ /* 0x000fc4000001ff00 */
[----:B------:R-:W-:Y:S02]  /*1220*/  CS2R R64, SRZ ;  /* 0x0000000000407805 */ /* 0x000fe4000001ff00 */
[----:B------:R-:W-:Y:S01]  /*1230*/  CS2R R66, SRZ ;  /* 0x0000000000427805 */ /* 0x000fe2000001ff00 */
[----:B------:R-:W-:Y:S01]  /*1240*/  ULOP3.LUT UR11, UR10, 0x1ffffe, URZ, 0xc0, !UPT ;  /* 0x001ffffe0a0b7892 */ /* 0x000fe2000f8ec03f */
[----:B------:R-:W-:Y:S01]  /*1250*/  CS2R R68, SRZ ;  /* 0x0000000000447805 */ /* 0x000fe2000001ff00 */
[----:B0-----:R-:W-:Y:S01]  /*1260*/  ULEA UR10, UR13, UR12, 0x18 ;  /* 0x0000000c0d0a7291 */ /* 0x001fe2000f8ec03f */
[----:B------:R-:W-:Y:S01]  /*1270*/  CS2R R70, SRZ ;  /* 0x0000000000467805 */ /* 0x000fe2000001ff00 */
[----:B------:R-:W-:Y:S01]  /*1280*/  UIADD3 UR11, UR8, -UR11, URZ ;  /* 0x8000000b080b7290 */ /* 0x000fe2000fffe03f */
[----:B------:R-:W-:Y:S02]  /*1290*/  CS2R R72, SRZ ;  /* 0x0000000000487805 */ /* 0x000fe4000001ff00 */
[----:B------:R-:W-:Y:S01]  /*12a0*/  CS2R R74, SRZ ;  /* 0x00000000004a7805 */ /* 0x000fe2000001ff00 */
[----:B------:R-:W-:Y:S01]  /*12b0*/  UMOV UR8, URZ ;  /* 0x0000003f00087c82 */ /* 0x000fe20008000000 */
[----:B------:R-:W-:Y:S01]  /*12c0*/  ULEA UR11, UR11, UR10, 0xb ;  /* 0x0000000a0b0b7291 */ /* 0x000fe2000f8e583f */
[----:B------:R-:W-:-:S02]  /*12d0*/  CS2R R76, SRZ ;  /* 0x00000000004c7805 */ /* 0x000fc4000001ff00 */
[----:B------:R-:W-:Y:S02]  /*12e0*/  CS2R R78, SRZ ;  /* 0x00000000004e7805 */ /* 0x000fe4000001ff00 */
[----:B------:R-:W-:Y:S01]  /*12f0*/  CS2R R80, SRZ ;  /* 0x0000000000507805 */ /* 0x000fe2000001ff00 */
[----:B------:R-:W-:Y:S01]  /*1300*/  UIADD3 UR11, UR11, 0x100, URZ ;  /* 0x000001000b0b7890 */ /* 0x000fe2000fffe03f */
[----:B------:R-:W-:Y:S02]  /*1310*/  CS2R R82, SRZ ;  /* 0x0000000000527805 */ /* 0x000fe4000001ff00 */
[----:B------:R-:W-:Y:S02]  /*1320*/  CS2R R84, SRZ ;  /* 0x0000000000547805 */ /* 0x000fe4000001ff00 */
[----:B------:R-:W-:Y:S01]  /*1330*/  CS2R R86, SRZ ;  /* 0x0000000000567805 */ /* 0x000fe2000001ff00 */
[----:B------:R-:W-:Y:S01]  /*1340*/  USHF.R.U32.HI UR11, URZ, 0x4, UR11 ;  /* 0x000000043f0b7899 */ /* 0x000fe2000801160b */
[----:B------:R-:W-:-:S02]  /*1350*/  CS2R R24, SRZ ;  /* 0x0000000000187805 */ /* 0x000fc4000001ff00 */
[----:B------:R-:W-:Y:S02]  /*1360*/  CS2R R26, SRZ ;  /* 0x00000000001a7805 */ /* 0x000fe4000001ff00 */
[----:B------:R-:W-:Y:S01]  /*1370*/  CS2R R28, SRZ ;  /* 0x00000000001c7805 */ /* 0x000fe2000001ff00 */
[----:B------:R-:W-:Y:S01]  /*1380*/  ULOP3.LUT UR11, UR11, 0x3fff, URZ, 0xc0, !UPT ;  /* 0x00003fff0b0b7892 */ /* 0x000fe2000f8ec03f */
        /* <DEDUP_REMOVED lines=12> */
[----:B------:R-:W-:Y:S01]  /*1450*/  CS2R R54, SRZ ;  /* 0x0000000000367805 */ /* 0x000fe2000001ff00 */
[----:B------:R-:W-:Y:S06]  /*1460*/  @!P0 BRA `(.L_x_13) ;  /* 0x0000000800308947 */ /* 0x000fec0003800000 */
[----:B------:R-:W-:-:S13]  /*1470*/  ISETP.NE.AND P1, PT, R142, 0x3, PT ;  /* 0x000000038e00780c */ /* 0x000fda0003f25270 */
[----:B------:R-:W-:Y:S05]  /*1480*/  @!P1 BRA `(.L_x_14) ;  /* 0x0000000000049947 */ /* 0x000fea0003800000 */
[----:B------:R-:W-:Y:S01]  /*1490*/  BPT.TRAP 0x1 ;  /* 0x000000040000795c */ /* 0x000fe20000300000 */
.L_x_14:
[----:B------:R-:W-:Y:S01]  /*14a0*/  ULEA UR7, UR5, UR10, 0x3 ;  /* 0x0000000a05077291 */ /* 0x000fe2000f8e183f */
[----:B------:R-:W-:-:S05]  /*14b0*/  IMAD.U32 R10, RZ, RZ, UR4 ;  /* 0x00000004ff0a7e24 */ /* 0x000fca000f8e00ff */
[----:B------:R-:W-:-:S04]  /*14c0*/  SHF.L.U32 R10, R10, 0x1f, RZ ;  /* 0x0000001f0a0a7819 */ /* 0x000fc800000006ff */
[----:B------:R0:W1:Y:S01]  /*14d0*/  SYNCS.PHASECHK.TRANS64.TRYWAIT P0, [UR7], R10 ;  /* 0x0000000aff0075a7 */ /* 0x0000620008000147 */
[----:B------:R-:W-:Y:S05]  /*14e0*/  @!P1 BRA `(.L_x_15) ;  /* 0x0000000000049947 */ /* 0x000fea0003800000 */
[----:B------:R-:W-:Y:S01]  /*14f0*/  BPT.TRAP 0x1 ;  /* 0x000000040000795c */ /* 0x000fe20000300000 */
.L_x_15:
[----:B------:R-:W-:Y:S01]  /*1500*/  UMOV UR6, 0x1 ;  /* 0x0000000100067882 */ /* 0x000fe20000000000 */
[----:B------:R-:W-:Y:S01]  /*1510*/  IMAD.MOV.U32 R18, RZ, RZ, RZ ;  /* 0x000000ffff127224 */ /* 0x000fe200078e00ff */
[----:B-1----:R-:W-:Y:S06]  /*1520*/  @P0 BRA `(.L_x_16) ;  /* 0x0000000000080947 */ /* 0x002fec0003800000 */
[----:B------:R-:W1:Y:S02]  /*1530*/  SYNCS.PHASECHK.TRANS64.TRYWAIT P0, [UR7], R10 ;  /* 0x0000000aff0075a7 */ /* 0x000e640008000147 */
[----:B-1----:R-:W-:Y:S05]  /*1540*/  @!P0 BRA `(.L_x_17) ;  /* 0x0000007c00348947 */ /* 0x002fea0003800000 */
.L_x_16:
[----:B------:R-:W-:Y:S01]  /*1550*/  UIADD3 UR7, UR10, 0x6100, URZ ;  /* 0x000061000a077890 */ /* 0x000fe2000fffe03f */
[----:B------:R-:W-:Y:S01]  /*1560*/  WARPGROUP.ARRIVE ;  /* 0x00000000000079c5 */ /* 0x000fe20000000000 */
[----:B------:R-:W-:Y:S01]  /*1570*/  ULOP3.LUT UR12, UR11, 0x10000, URZ, 0xfc, !UPT ;  /* 0x000100000b0c7892 */ /* 0x000fe2000f8efc3f */
[----:B------:R-:W-:Y:S01]  /*1580*/  IMAD.MOV.U32 R19, RZ, RZ, RZ ;  /* 0x000000ffff137224 */ /* 0x000fe200078e00ff */
[----:B------:R-:W-:Y:S01]  /*1590*/  USHF.R.U32.HI UR7, URZ, 0x4, UR7 ;  /* 0x000000043f077899 */ /* 0x000fe20008011607 */
[----:B------:R-:W-:Y:S01]  /*15a0*/  CS2R R16, SRZ ;  /* 0x0000000000107805 */ /* 0x000fe2000001ff00 */
[----:B------:R-:W-:Y:S01]  /*15b0*/  ULEA UR12, UR5, UR12, 0x9 ;  /* 0x0000000c050c7291 */ /* 0x000fe2000f8e483f */
[----:B------:R-:W-:Y:S01]  /*15c0*/  CS2R R20, SRZ ;  /* 0x0000000000147805 */ /* 0x000fe2000001ff00 */
[----:B------:R-:W-:Y:S01]  /*15d0*/  ULOP3.LUT UR7, UR7, 0x3fff, URZ, 0xc0, !UPT ;  /* 0x00003fff07077892 */ /* 0x000fe2000f8ec03f */
[----:B------:R-:W-:Y:S01]  /*15e0*/  CS2R R22, SRZ ;  /* 0x0000000000167805 */ /* 0x000fe2000001ff00 */
[----:B------:R-:W-:Y:S01]  /*15f0*/  UMOV UR13, 0xc0000010 ;  /* 0xc0000010000d7882 */ /* 0x000fe20000000000 */
[----:B------:R-:W-:Y:S01]  /*1600*/  UMOV UR15, 0xc0000010 ;  /* 0xc0000010000f7882 */ /* 0x000fe20000000000 */
[----:B------:R-:W-:Y:S01]  /*1610*/  ULOP3.LUT UR7, UR7, 0x10000, URZ, 0xfc, !UPT ;  /* 0x0001000007077892 */ /* 0x000fe2000f8efc3f */
[----:B------:R-:W-:-:S02]  /*1620*/  CS2R R88, SRZ ;  /* 0x0000000000587805 */ /* 0x000fc4000001ff00 */
[----:B------:R-:W-:Y:S02]  /*1630*/  CS2R R90, SRZ ;  /* 0x00000000005a7805 */ /* 0x000fe4000001ff00 */
[----:B------:R-:W-:Y:S01]  /*1640*/  CS2R R92, SRZ ;  /* 0x00000000005c7805 */ /* 0x000fe2000001ff00 */
[----:B------:R-:W-:Y:S01]  /*1650*/  ULEA UR14, UR5, UR7, 0x7 ;  /* 0x00000007050e7291 */ /* 0x000fe2000f8e383f */
[----:B------:R-:W-:Y:S01]  /*1660*/  CS2R R96, SRZ ;  /* 0x0000000000607805 */ /* 0x000fe2000001ff00 */
[----:B------:R-:W-:Y:S01]  /*1670*/  UIADD3 UR7, UR12, 0x100, URZ ;  /* 0x000001000c077890 */ /* 0x000fe2000fffe03f */
[----:B------:R-:W-:Y:S02]  /*1680*/  CS2R R94, SRZ ;  /* 0x00000000005e7805 */ /* 0x000fe4000001ff00 */
[----:B------:R-:W-:Y:S02]  /*1690*/  CS2R R98, SRZ ;  /* 0x0000000000627805 */ /* 0x000fe4000001ff00 */
[----:B------:R-:W-:-:S02]  /*16a0*/  CS2R R100, SRZ ;  /* 0x0000000000647805 */ /* 0x000fc4000001ff00 */
[----:B------:R-:W-:Y:S02]  /*16b0*/  CS2R R102, SRZ ;  /* 0x0000000000667805 */ /* 0x000fe4000001ff00 */
[----:B------:R-:W-:Y:S02]  /*16c0*/  CS2R R104, SRZ ;  /* 0x0000000000687805 */ /* 0x000fe4000001ff00 */
[----:B------:R-:W-:Y:S01]  /*16d0*/  CS2R R108, SRZ ;  /* 0x00000000006c7805 */ /* 0x000fe2000001ff00 */
[----:B------:R-:W-:Y:S01]  /*16e0*/  QGMMA.64x64x32.F32.E4M3.E4M3 R56, gdesc[UR12], RZ, !UPT ;  /* 0x00e000000c3879f3 */ /* 0x000fe2000c7008ff */
[----:B------:R-:W-:Y:S01]  /*16f0*/  UMOV UR12, UR7 ;  /* 0x00000007000c7c82 */ /* 0x000fe20008000000 */
[----:B------:R-:W-:Y:S01]  /*1700*/  ULDC UR7, c[0x0][0x50c] ;  /* 0x0001430000077ab9 */ /* 0x000fe20000000800 */
[----:B------:R-:W-:Y:S01]  /*1710*/  UMOV UR13, 0xc0000010 ;  /* 0xc0000010000d7882 */ /* 0x000fe20000000000 */
[----:B------:R-:W-:Y:S01]  /*1720*/  UISETP.NE.AND UP0, UPT, UR7, 0x1, UPT ;  /* 0x000000010700788c */ /* 0x000fe2000bf05270 */
[----:B------:R-:W-:Y:S01]  /*1730*/  QGMMA.64x64x32.F32.E4M3.E4M3 R24, gdesc[UR12], RZ, !UPT, gsb0 ;  /* 0x00e000000c1879f3 */ /* 0x000fe2000c0008ff */
[----:B------:R-:W-:-:S02]  /*1740*/  CS2R R106, SRZ ;  /* 0x00000000006a7805 */ /* 0x000fc4000001ff00 */
[----:B------:R-:W-:Y:S01]  /*1750*/  CS2R R110, SRZ ;  /* 0x00000000006e7805 */ /* 0x000fe2000001ff00 */
[----:B------:R-:W-:Y:S01]  /*1760*/  USEL UR7, URZ, 0x1, UP0 ;  /* 0x000000013f077887 */ /* 0x000fe20008000000 */
[----:B------:R-:W-:Y:S02]  /*1770*/  CS2R R112, SRZ ;  /* 0x0000000000707805 */ /* 0x000fe4000001ff00 */
[----:B------:R-:W-:Y:S02]  /*1780*/  CS2R R114, SRZ ;  /* 0x0000000000727805 */ /* 0x000fe4000001ff00 */
[----:B------:R-:W-:Y:S02]  /*1790*/  CS2R R116, SRZ ;  /* 0x0000000000747805 */ /* 0x000fe4000001ff00 */
[----:B------:R-:W-:Y:S02]  /*17a0*/  CS2R R118, SRZ ;  /* 0x0000000000767805 */ /* 0x000fe4000001ff00 */
[----:B------:R-:W-:-:S02]  /*17b0*/  CS2R R120, SRZ ;  /* 0x0000000000787805 */ /* 0x000fc4000001ff00 */
[----:B------:R-:W-:Y:S02]  /*17c0*/  ISETP.NE.AND P0, PT, RZ, UR7, PT ;  /* 0x00000007ff007c0c */ /* 0x000fe4000bf05270 */
        /* <DEDUP_REMOVED lines=9> */
[----:B------:R-:W-:Y:S01]  /*1860*/  CS2R R140, SRZ ;  /* 0x00000000008c7805 */ /* 0x000fe2000001ff00 */
[----:B------:R-:W-:Y:S02]  /*1870*/  IMAD.MOV.U32 R143, RZ, RZ, RZ ;  /* 0x000000ffff8f7224 */ /* 0x000fe400078e00ff */
[----:B------:R-:W-:Y:S01]  /*1880*/  IMAD.MOV.U32 R145, RZ, RZ, RZ ;  /* 0x000000ffff917224 */ /* 0x000fe200078e00ff */
[----:B------:R-:W-:Y:S06]  /*1890*/  @!P0 BRA `(.L_x_18) ;  /* 0x0000000400088947 */ /* 0x000fec0003800000 */
[----:B------:R-:W-:Y:S02]  /*18a0*/  WARPGROUP.DEPBAR.LE gsb0, 0x0 ;  /* 0x00008000000079c5 */ /* 0x000fe40000010000 */
[----:B------:R-:W-:-:S01]  /*18b0*/  FADD R145, RZ, R56 ;  /* 0x00000038ff917221 */ /* 0x000fc20000000000 */
[----:B------:R-:W-:Y:S01]  /*18c0*/  FADD R140, RZ, R57 ;  /* 0x00000039ff8c7221 */ /* 0x000fe20000000000 */
        /* <DEDUP_REMOVED lines=62> */
[----:B------:R-:W-:-:S06]  /*1cb0*/  UMOV UR6, URZ ;  /* 0x0000003f00067c82 */ /* 0x000fcc0008000000 */
.L_x_18:
[----:B------:R-:W-:-:S04]  /*1cc0*/  UIADD3 UR18, UR5, 0x1, URZ ;  /* 0x0000000105127890 */ /* 0x000fc8000fffe03f */
[----:B------:R-:W-:-:S04]  /*1cd0*/  UISETP.NE.AND UP0, UPT, UR18, 0x3, UPT ;  /* 0x000000031200788c */ /* 0x000fc8000bf05270 */
[----:B------:R-:W-:Y:S02]  /*1ce0*/  USEL UR8, URZ, 0x1, UP0 ;  /* 0x000000013f087887 */ /* 0x000fe40008000000 */
[----:B------:R-:W-:Y:S02]  /*1cf0*/  USEL UR18, UR18, URZ, UP0 ;  /* 0x0000003f12127287 */ /* 0x000fe40008000000 */
[----:B------:R-:W-:-:S06]  /*1d00*/  ULOP3.LUT UR8, UR4, UR8, URZ, 0x3c, !UPT ;  /* 0x0000000804087292 */ /* 0x000fcc000f8e3c3f */
[----:B------:R-:W-:Y:S01]  /*1d10*/  IMAD.U32 R13, RZ, RZ, UR8 ;  /* 0x00000008ff0d7e24 */ /* 0x000fe2000f8e00ff */
[----:B------:R-:W-:-:S06]  /*1d20*/  UMOV UR8, 0x1 ;  /* 0x0000000100087882 */ /* 0x000fcc0000000000 */
.L_x_13:
[----:B------:R-:W-:-:S04]  /*1d30*/  UISETP.LT.AND UP0, UPT, UR9, 0x1, UPT ;  /* 0x000000010900788c */ /* 0x000fc8000bf01270 */
[----:B------:R-:W-:-:S04]  /*1d40*/  USEL UR12, UR9, 0x1, UP0 ;  /* 0x00000001090c7887 */ /* 0x000fc80008000000 */
[----:B------:R-:W-:-:S04]  /*1d50*/  UIADD3 UR12, UR9, -UR12, URZ ;  /* 0x8000000c090c7290 */ /* 0x000fc8000fffe03f */
[----:B------:R-:W-:-:S06]  /*1d60*/  UISETP.GE.AND UP0, UPT, UR12, 0x1, UPT ;  /* 0x000000010c00788c */ /* 0x000fcc000bf06270 */
[----:B------:R-:W-:-:S13]  /*1d70*/  PLOP3.LUT P0, PT, PT, PT, UP0, 0x80, 0x0 ;  /* 0x000000000000781c */ /* 0x000fda0003f0f008 */
[----:B------:R-:W-:Y:S05]  /*1d80*/  @!P0 BRA `(.L_x_19) ;  /* 0x0000000800008947 */ /* 0x000fea0003800000 */
[----:B01----:R-:W-:Y:S01]  /*1d90*/  IMAD.U32 R10, RZ, RZ, UR12 ;  /* 0x0000000cff0a7e24 */ /* 0x003fe2000f8e00ff */
[----:B------:R-:W-:Y:S01]  /*1da0*/  UMOV UR19, UR5 ;  /* 0x0000000500137c82 */ /* 0x000fe20008000000 */
[----:B------:R-:W-:-:S05]  /*1db0*/  ULDC UR20, c[0x0][0x50c] ;  /* 0x0001430000147ab9 */ /* 0x000fca0000000800 */
.L_x_27:
[----:B------:R-:W-:-:S13]  /*1dc0*/  ISETP.NE.AND P1, PT, R142, 0x3, PT ;  /* 0x000000038e00780c */ /* 0x000fda0003f25270 */
[----:B01----:R-:W-:Y:S05]  /*1dd0*/  @!P1 BRA `(.L_x_20) ;  /* 0x0000000000049947 */ /* 0x003fea0003800000 */
[----:B------:R-:W-:Y:S01]  /*1de0*/  BPT.TRAP 0x1 ;  /* 0x000000040000795c */ /* 0x000fe20000300000 */
.L_x_20:
[----:B------:R-:W0:Y:S01]  /*1df0*/  S2UR UR12, SR_CgaCtaId ;  /* 0x00000000000c79c3 */ /* 0x000e220000008800 */
[----:B------:R-:W-:Y:S01]  /*1e00*/  UMOV UR10, 0x400 ;  /* 0x00000400000a7882 */ /* 0x000fe20000000000 */
[----:B------:R-:W-:Y:S01]  /*1e10*/  SHF.L.U32 R11, R13, 0x1f, RZ ;  /* 0x0000001f0d0b7819 */ /* 0x000fe200000006ff */
[----:B0-----:R-:W-:-:S04]  /*1e20*/  ULEA UR10, UR12, UR10, 0x18 ;  /* 0x0000000a0c0a7291 */ /* 0x001fc8000f8ec03f */
[----:B------:R-:W-:-:S09]  /*1e30*/  ULEA UR12, UR18, UR10, 0x3 ;  /* 0x0000000a120c7291 */ /* 0x000fd2000f8e183f */
[----:B------:R0:W1:Y:S01]  /*1e40*/  SYNCS.PHASECHK.TRANS64.TRYWAIT P0, [UR12], R11 ;  /* 0x0000000bff0075a7 */ /* 0x000062000800014c */
[----:B------:R-:W-:Y:S05]  /*1e50*/  @!P1 BRA `(.L_x_21) ;  /* 0x0000000000049947 */ /* 0x000fea0003800000 */
[----:B------:R-:W-:Y:S01]  /*1e60*/  BPT.TRAP 0x1 ;  /* 0x000000040000795c */ /* 0x000fe20000300000 */
.L_x_21:
[----:B-1----:R-:W-:Y:S05]  /*1e70*/  @P0 BRA `(.L_x_22) ;  /* 0x0000000000080947 */ /* 0x002fea0003800000 */
[----:B------:R-:W1:Y:S02]  /*1e80*/  SYNCS.PHASECHK.TRANS64.TRYWAIT P0, [UR12], R11 ;  /* 0x0000000bff0075a7 */ /* 0x000e64000800014c */
[----:B-1----:R-:W-:Y:S05]  /*1e90*/  @!P0 BRA `(.L_x_23) ;  /* 0x0000007000f88947 */ /* 0x002fea0003800000 */
.L_x_22:
[----:B------:R-:W-:Y:S01]  /*1ea0*/  UIADD3 UR12, UR10, 0x6100, URZ ;  /* 0x000061000a0c7890 */ /* 0x000fe2000fffe03f */
[----:B------:R-:W-:Y:S01]  /*1eb0*/  WARPGROUP.ARRIVE ;  /* 0x00000000000079c5 */ /* 0x000fe20000000000 */
[----:B------:R-:W-:Y:S02]  /*1ec0*/  UISETP.NE.AND UP0, UPT, UR7, URZ, UPT ;  /* 0x0000003f0700728c */ /* 0x000fe4000bf05270 */
[----:B------:R-:W-:Y:S02]  /*1ed0*/  USHF.R.U32.HI UR12, URZ, 0x4, UR12 ;  /* 0x000000043f0c7899 */ /* 0x000fe4000801160c */
[----:B------:R-:W-:Y:S02]  /*1ee0*/  USEL UR8, UR8, URZ, !UP0 ;  /* 0x0000003f08087287 */ /* 0x000fe4000c000000 */
[----:B------:R-:W-:Y:S02]  /*1ef0*/  ULOP3.LUT UR7, UR12, 0x3fff, URZ, 0xc0, !UPT ;  /* 0x00003fff0c077892 */ /* 0x000fe4000f8ec03f */
[----:B------:R-:W-:-:S02]  /*1f00*/  ULOP3.LUT UR12, UR11, 0x10000, URZ, 0xfc, !UPT ;  /* 0x000100000b0c7892 */ /* 0x000fc4000f8efc3f */
[----:B------:R-:W-:Y:S02]  /*1f10*/  ULOP3.LUT UR7, UR7, 0x10000, URZ, 0xfc, !UPT ;  /* 0x0001000007077892 */ /* 0x000fe4000f8efc3f */
[----:B------:R-:W-:Y:S02]  /*1f20*/  UISETP.NE.U32.AND UP0, UPT, UR8, URZ, UPT ;  /* 0x0000003f0800728c */ /* 0x000fe4000bf05070 */
[----:B------:R-:W-:Y:S02]  /*1f30*/  ULEA UR12, UR18, UR12, 0x9 ;  /* 0x0000000c120c7291 */ /* 0x000fe4000f8e483f */
[----:B------:R-:W-:Y:S02]  /*1f40*/  ULEA UR14, UR18, UR7, 0x7 ;  /* 0x00000007120e7291 */ /* 0x000fe4000f8e383f */
[----:B------:R-:W-:Y:S01]  /*1f50*/  UIADD3 UR7, UR12, 0x100, URZ ;  /* 0x000001000c077890 */ /* 0x000fe2000fffe03f */
[----:B------:R-:W-:Y:S01]  /*1f60*/  UMOV UR13, 0xc0000010 ;  /* 0xc0000010000d7882 */ /* 0x000fe20000000000 */
[----:B------:R-:W-:Y:S01]  /*1f70*/  UMOV UR15, 0xc0000010 ;  /* 0xc0000010000f7882 */ /* 0x000fe20000000000 */
[----:B------:R-:W-:-:S04]  /*1f80*/  UIADD3 UR6, UR6, 0x1, URZ ;  /* 0x0000000106067890 */ /* 0x000fc8000fffe03f */
[----:B------:R-:W-:Y:S01]  /*1f90*/  QGMMA.64x64x32.F32.E4M3.E4M3 R56, gdesc[UR12], R56, UP0 ;  /* 0x00e000000c3879f3 */ /* 0x000fe2000bf00838 */
[----:B------:R-:W-:Y:S01]  /*1fa0*/  UMOV UR12, UR7 ;  /* 0x00000007000c7c82 */ /* 0x000fe20008000000 */
[----:B------:R-:W-:Y:S02]  /*1fb0*/  UMOV UR13, 0xc0000010 ;  /* 0xc0000010000d7882 */ /* 0x000fe40000000000 */
[----:B------:R-:W-:Y:S01]  /*1fc0*/  QGMMA.64x64x32.F32.E4M3.E4M3 R24, gdesc[UR12], R24, UP0, gsb0 ;  /* 0x00e000000c1879f3 */ /* 0x000fe2000b800818 */
[----:B------:R-:W-:-:S04]  /*1fd0*/  UISETP.NE.AND UP0, UPT, UR6, UR20, UPT ;  /* 0x000000140600728c */ /* 0x000fc8000bf05270 */
[----:B------:R-:W-:-:S06]  /*1fe0*/  USEL UR7, URZ, 0x1, UP0 ;  /* 0x000000013f077887 */ /* 0x000fcc0008000000 */
[----:B------:R-:W-:Y:S01]  /*1ff0*/  ISETP.NE.AND P0, PT, RZ, UR7, PT ;  /* 0x00000007ff007c0c */ /* 0x000fe2000bf05270 */
[----:B------:R-:W-:-:S12]  /*2000*/  WARPGROUP.DEPBAR.LE gsb0, 0x1 ;  /* 0x00008000000079c5 */ /* 0x000fd80000010100 */
[----:B------:R-:W-:Y:S05]  /*2010*/  @!P0 BRA `(.L_x_24) ;  /* 0x0000000400088947 */ /* 0x000fea0003800000 */
[----:B------:R-:W-:Y:S02]  /*2020*/  WARPGROUP.DEPBAR.LE gsb0, 0x0 ;  /* 0x00008000000079c5 */ /* 0x000fe40000010000 */
[----:B------:R-:W-:-:S01]  /*2030*/  FADD R145, R56, R145 ;  /* 0x0000009138917221 */ /* 0x000fc20000000000 */
[----:B------:R-:W-:Y:S01]  /*2040*/  FADD R140, R57, R140 ;  /* 0x0000008c398c7221 */ /* 0x000fe20000000000 */
        /* <DEDUP_REMOVED lines=62> */
[----:B------:R-:W-:-:S06]  /*2430*/  UMOV UR6, URZ ;  /* 0x0000003f00067c82 */ /* 0x000fcc0008000000 */
.L_x_24:
[----:B------:R-:W-:Y:S05]  /*2440*/  @!P1 BRA `(.L_x_25) ;  /* 0x0000000000049947 */ /* 0x000fea0003800000 */
[----:B------:R-:W-:Y:S01]  /*2450*/  BPT.TRAP 0x1 ;  /* 0x000000040000795c */ /* 0x000fe20000300000 */
.L_x_25:
[----:B------:R-:W-:Y:S01]  /*2460*/  ULEA UR8, UR19, UR10, 0x3 ;  /* 0x0000000a13087291 */ /* 0x000fe2000f8e183f */
[----:B------:R-:W-:-:S03]  /*2470*/  ISETP.GT.U32.AND P0, PT, R4, 0x1, PT ;  /* 0x000000010400780c */ /* 0x000fc60003f04070 */
[----:B------:R-:W-:-:S04]  /*2480*/  UIADD3 UR8, UR8, 0x18, URZ ;  /* 0x0000001808087890 */ /* 0x000fc8000fffe03f */
[----:B------:R-:W-:-:S09]  /*2490*/  UPRMT UR8, URZ, 0x654, UR8 ;  /* 0x000006543f087896 */ /* 0x000fd20008000008 */
[----:B------:R-:W-:Y:S01]  /*24a0*/  SYNCS.ARRIVE.TRANS64.RED.A1T0 RZ, [UR8], RZ ;  /* 0x000000ffffff79a7 */ /* 0x000fe20008100408 */
[----:B------:R-:W-:Y:S05]  /*24b0*/  @P0 BRA `(.L_x_26) ;  /* 0x0000000000040947 */ /* 0x000fea0003800000 */
[----:B------:R-:W-:Y:S01]  /*24c0*/  BPT.TRAP 0x1 ;  /* 0x000000040000795c */ /* 0x000fe20000300000 */
.L_x_26:
[----:B------:R-:W-:Y:S01]  /*24d0*/  UIADD3 UR18, UR18, 0x1, URZ ;  /* 0x0000000112127890 */ /* 0x000fe2000fffe03f */
[C---:B------:R-:W-:Y:S01]  /*24e0*/  ISETP.GT.AND P0, PT, R10.reuse, 0x1, PT ;  /* 0x000000010a00780c */ /* 0x040fe20003f04270 */
[----:B------:R-:W-:Y:S01]  /*24f0*/  UIADD3 UR19, UR19, 0x1, URZ ;  /* 0x0000000113137890 */ /* 0x000fe2000fffe03f */
[----:B------:R-:W-:Y:S01]  /*2500*/  VIADD R10, R10, 0xffffffff ;  /* 0xffffffff0a0a7836 */ /* 0x000fe20000000000 */
[----:B------:R-:W-:Y:S02]  /*2510*/  UISETP.NE.AND UP0, UPT, UR18, 0x3, UPT ;  /* 0x000000031200788c */ /* 0x000fe4000bf05270 */
[----:B------:R-:W-:Y:S02]  /*2520*/  UISETP.NE.AND UP1, UPT, UR19, 0x3, UPT ;  /* 0x000000031300788c */ /* 0x000fe4000bf25270 */
[----:B------:R-:W-:Y:S02]  /*2530*/  USEL UR8, URZ, 0x1, UP0 ;  /* 0x000000013f087887 */ /* 0x000fe40008000000 */
[----:B------:R-:W-:-:S02]  /*2540*/  USEL UR18, UR18, URZ, UP0 ;  /* 0x0000003f12127287 */ /* 0x000fc40008000000 */
[----:B------:R-:W-:Y:S02]  /*2550*/  USEL UR19, UR19, URZ, UP1 ;  /* 0x0000003f13137287 */ /* 0x000fe40008800000 */
[----:B------:R-:W-:Y:S01]  /*2560*/  LOP3.LUT R13, R13, UR8, RZ, 0x3c, !PT ;  /* 0x000000080d0d7c12 */ /* 0x000fe2000f8e3cff */
[----:B------:R-:W-:Y:S01]  /*2570*/  UMOV UR8, 0x1 ;  /* 0x0000000100087882 */ /* 0x000fe20000000000 */
[----:B------:R-:W-:Y:S08]  /*2580*/  @P0 BRA `(.L_x_27) ;  /* 0xfffffff8000c0947 */ /* 0x000ff0000383ffff */
.L_x_19:
[----:B------:R-:W-:Y:S01]  /*2590*/  UISETP.NE.AND UP0, UPT, UR6, URZ, UPT ;  /* 0x0000003f0600728c */ /* 0x000fe2000bf05270 */
[----:B01----:R-:W0:Y:S03]  /*25a0*/  LDC R10, c[0x0][0x28c] ;  /* 0x0000a300ff0a7b82 */ /* 0x003e260000000800 */
[----:B------:R-:W-:-:S06]  /*25b0*/  USEL UR6, URZ, 0x1, !UP0 ;  /* 0x000000013f067887 */ /* 0x000fcc000c000000 */
[----:B------:R-:W-:Y:S02]  /*25c0*/  ISETP.NE.AND P0, PT, RZ, UR6, PT ;  /* 0x00000006ff007c0c */ /* 0x000fe4000bf05270 */
[----:B0-----:R-:W-:-:S11]  /*25d0*/  ISETP.GE.AND P1, PT, R10, 0x1, PT ;  /* 0x000000010a00780c */ /* 0x001fd60003f26270 */
[----:B------:R-:W-:Y:S05]  /*25e0*/  @!P0 BRA `(.L_x_28) ;  /* 0x0000000400048947 */ /* 0x000fea0003800000 */
[----:B------:R-:W-:Y:S02]  /*25f0*/  WARPGROUP.DEPBAR.LE gsb0, 0x0 ;  /* 0x00008000000079c5 */ /* 0x000fe40000010000 */
[----:B------:R-:W-:Y:S01]  /*2600*/  FADD R145, R56, R145 ;  /* 0x0000009138917221 */ /* 0x000fe20000000000 */
        /* <DEDUP_REMOVED lines=62> */
[----:B------:R-:W-:-:S07]  /*29f0*/  FADD R18, R18, R55 ;  /* 0x0000003712127221 */ /* 0x000fce0000000000 */
.L_x_28:
[----:B------:R-:W-:Y:S02]  /*2a00*/  WARPGROUP.DEPBAR.LE gsb0, 0x0 ;  /* 0x00008000000079c5 */ /* 0x000fe40000010000 */
[----:B------:R-:W-:Y:S05]  /*2a10*/  @!P1 BRA `(.L_x_29) ;  /* 0x0000000000409947 */ /* 0x000fea0003800000 */
[----:B------:R-:W-:-:S13]  /*2a20*/  ISETP.NE.AND P0, PT, R142, 0x3, PT ;  /* 0x000000038e00780c */ /* 0x000fda0003f05270 */
[----:B------:R-:W-:Y:S05]  /*2a30*/  @!P0 BRA `(.L_x_30) ;  /* 0x0000000000048947 */ /* 0x000fea0003800000 */
[----:B------:R-:W-:Y:S01]  /*2a40*/  BPT.TRAP 0x1 ;  /* 0x000000040000795c */ /* 0x000fe20000300000 */
.L_x_30:
[----:B------:R-:W-:Y:S01]  /*2a50*/  UISETP.LT.AND UP0, UPT, UR9, 0x1, UPT ;  /* 0x000000010900788c */ /* 0x000fe2000bf01270 */
[----:B------:R-:W-:-:S03]  /*2a60*/  ISETP.GT.U32.AND P0, PT, R4, 0x1, PT ;  /* 0x000000010400780c */ /* 0x000fc60003f04070 */
[----:B------:R-:W-:-:S04]  /*2a70*/  USEL UR8, UR9, 0x1, UP0 ;  /* 0x0000000109087887 */ /* 0x000fc80008000000 */
[----:B------:R-:W-:-:S04]  /*2a80*/  UIADD3 UR8, UR5, UR9, -UR8 ;  /* 0x0000000905087290 */ /* 0x000fc8000fffe808 */
[----:B------:R-:W-:-:S04]  /*2a90*/  UIMAD.WIDE.U32 UR6, UR8, -0x55555555, URZ ;  /* 0xaaaaaaab080678a5 */ /* 0x000fc8000f8e003f */
[----:B------:R-:W-:-:S04]  /*2aa0*/  USHF.R.U32.HI UR6, URZ, 0x1, UR7 ;  /* 0x000000013f067899 */ /* 0x000fc80008011607 */
[----:B------:R-:W-:-:S04]  /*2ab0*/  UIMAD UR8, UR6, -0x3, UR8 ;  /* 0xfffffffd060878a4 */ /* 0x000fc8000f8e0208 */
[----:B------:R-:W-:-:S04]  /*2ac0*/  ULEA UR8, UR8, UR10, 0x3 ;  /* 0x0000000a08087291 */ /* 0x000fc8000f8e183f */
[----:B------:R-:W-:-:S04]  /*2ad0*/  UIADD3 UR8, UR8, 0x18, URZ ;  /* 0x0000001808087890 */ /* 0x000fc8000fffe03f */
[----:B------:R-:W-:-:S09]  /*2ae0*/  UPRMT UR8, URZ, 0x654, UR8 ;  /* 0x000006543f087896 */ /* 0x000fd20008000008 */
[----:B------:R-:W-:Y:S01]  /*2af0*/  SYNCS.ARRIVE.TRANS64.RED.A1T0 RZ, [UR8], RZ ;  /* 0x000000ffffff79a7 */ /* 0x000fe20008100408 */
[----:B------:R-:W-:Y:S05]  /*2b00*/  @P0 BRA `(.L_x_29) ;  /* 0x0000000000040947 */ /* 0x000fea0003800000 */
[----:B------:R-:W-:Y:S01]  /*2b10*/  BPT.TRAP 0x1 ;  /* 0x000000040000795c */ /* 0x000fe20000300000 */
.L_x_29:
[----:B------:R-:W0:Y:S01]  /*2b20*/  LDC R14, c[0x0][0x288] ;  /* 0x0000a200ff0e7b82 */ /* 0x000e220000000800 */
[----:B------:R-:W-:Y:S01]  /*2b30*/  IMAD.SHL.U32 R33, R7, 0x40, RZ ;  /* 0x0000004007217824 */ /* 0x000fe200078e00ff */
[--C-:B------:R-:W-:Y:S01]  /*2b40*/  SHF.R.U32.HI R10, RZ, 0x2, R0.reuse ;  /* 0x00000002ff0a7819 */ /* 0x100fe20000011600 */
[----:B------:R-:W-:Y:S01]  /*2b50*/  UIADD3 UR5, UR9, UR5, URZ ;  /* 0x0000000509057290 */ /* 0x000fe2000fffe03f */
[----:B------:R-:W-:Y:S01]  /*2b60*/  LOP3.LUT R12, R0, 0x60, RZ, 0xc0, !PT ;  /* 0x00000060000c7812 */ /* 0x000fe200078ec0ff */
[----:B------:R-:W-:Y:S01]  /*2b70*/  IMAD.SHL.U32 R34, R6, 0x100, RZ ;  /* 0x0000010006227824 */ /* 0x000fe200078e00ff */
[----:B------:R-:W-:Y:S01]  /*2b80*/  SHF.R.U32.HI R13, RZ, 0x7, R0 ;  /* 0x00000007ff0d7819 */ /* 0x000fe20000011600 */
[----:B------:R-:W-:Y:S01]  /*2b90*/  UISETP.GT.U32.AND UP0, UPT, UR5, 0x2, UPT ;  /* 0x000000020500788c */ /* 0x000fe2000bf04070 */
[----:B------:R-:W-:Y:S01]  /*2ba0*/  LOP3.LUT R11, R10, 0x7, RZ, 0xc0, !PT ;  /* 0x000000070a0b7812 */ /* 0x000fe200078ec0ff */
[C---:B------:R-:W-:Y:S01]  /*2bb0*/  IMAD.SHL.U32 R26, R0.reuse, 0x2, RZ ;  /* 0x00000002001a7824 */ /* 0x040fe200078e00ff */
[----:B------:R-:W-:Y:S01]  /*2bc0*/  SHF.R.U32.HI R12, RZ, 0x1, R12 ;  /* 0x00000001ff0c7819 */ /* 0x000fe2000001160c */
[----:B------:R-:W-:Y:S01]  /*2bd0*/  ULDC UR12, c[0x0][0x284] ;  /* 0x0000a100000c7ab9 */ /* 0x000fe20000000800 */
[----:B------:R-:W-:Y:S01]  /*2be0*/  LOP3.LUT R10, R13, 0x1, RZ, 0xc0, !PT ;  /* 0x000000010d0a7812 */ /* 0x000fe200078ec0ff */
[----:B------:R-:W-:Y:S01]  /*2bf0*/  UISETP.LT.U32.AND UP0, UPT, UR9, 0x3, UP0 ;  /* 0x000000030900788c */ /* 0x000fe20008701070 */
[----:B------:R-:W-:Y:S01]  /*2c00*/  IADD3 R15, RZ, -R12, -R11 ;  /* 0x8000000cff0f7210 */ /* 0x000fe20007ffe80b */
[----:B------:R-:W-:Y:S01]  /*2c10*/  UISETP.GE.U32.AND UP1, UPT, UR9, 0x3, UPT ;  /* 0x000000030900788c */ /* 0x000fe2000bf26070 */
[----:B------:R-:W-:Y:S01]  /*2c20*/  LOP3.LUT R13, R0, 0x3, RZ, 0xc0, !PT ;  /* 0x00000003000d7812 */ /* 0x000fe200078ec0ff */
[C---:B------:R-:W-:Y:S01]  /*2c30*/  IMAD.SHL.U32 R24, R10.reuse, 0x40, RZ ;  /* 0x000000400a187824 */ /* 0x040fe200078e00ff */
[----:B------:R-:W-:Y:S01]  /*2c40*/  SHF.R.S32.HI R29, RZ, 0x1f, R5 ;  /* 0x0000001fff1d7819 */ /* 0x000fe20000011405 */
[----:B------:R-:W-:Y:S01]  /*2c50*/  UIMAD.WIDE.U32 UR6, UR5, -0x55555555, URZ ;  /* 0xaaaaaaab050678a5 */ /* 0x000fe2000f8e003f */
[C---:B------:R-:W-:Y:S01]  /*2c60*/  LOP3.LUT R26, R33.reuse, 0x6, R26, 0xf8, !PT ;  /* 0x00000006211a7812 */ /* 0x040fe200078ef81a */
[----:B------:R-:W-:Y:S01]  /*2c70*/  USEL UR8, URZ, 0x1, !UP0 ;  /* 0x000000013f087887 */ /* 0x000fe2000c000000 */
[----:B------:R-:W-:Y:S01]  /*2c80*/  IMAD R15, R10, -0x40, R15 ;  /* 0xffffffc00a0f7824 */ /* 0x000fe200078e020f */
[----:B------:R-:W-:Y:S01]  /*2c90*/  ULDC.64 UR10, c[0x0][0x5d0] ;  /* 0x00017400000a7ab9 */ /* 0x000fe20000000a00 */
[----:B0-----:R-:W-:Y:S01]  /*2ca0*/  ISETP.GE.AND P0, PT, R33, R14, PT ;  /* 0x0000000e2100720c */ /* 0x001fe20003f06270 */
[----:B------:R-:W-:Y:S01]  /*2cb0*/  IMAD R10, R13, -0x2, R14 ;  /* 0xfffffffe0d0a7824 */ /* 0x000fe200078e020e */
[----:B------:R-:W-:Y:S01]  /*2cc0*/  SHF.R.S32.HI R27, RZ, 0x1f, R26 ;  /* 0x0000001fff1b7819 */ /* 0x000fe2000001141a */
[----:B------:R-:W-:Y:S01]  /*2cd0*/  IMAD R14, R29, UR10, RZ ;  /* 0x0000000a1d0e7c24 */ /* 0x000fe2000f8e02ff */
[----:B------:R-:W-:Y:S01]  /*2ce0*/  ISETP.GE.OR P0, PT, R34, UR12, P0 ;  /* 0x0000000c22007c0c */ /* 0x000fe20008706670 */
[----:B------:R-:W-:Y:S01]  /*2cf0*/  USHF.R.U32.HI UR6, URZ, 0x1, UR7 ;  /* 0x000000013f067899 */ /* 0x000fe20008011607 */
[----:B------:R-:W-:Y:S01]  /*2d00*/  LOP3.LUT R35, R24, 0x40, R11, 0xe2, !PT ;  /* 0x0000004018237812 */ /* 0x000fe200078ee20b */
[----:B------:R-:W-:Y:S01]  /*2d10*/  ULOP3.LUT UR4, UR4, UR8, URZ, 0x3c, !UPT ;  /* 0x0000000804047292 */ /* 0x000fe2000f8e3c3f */
[----:B------:R-:W-:Y:S01]  /*2d20*/  IMAD.WIDE R24, R6, 0x100, RZ ;  /* 0x0000010006187825 */ /* 0x000fe200078e02ff */
[----:B------:R-:W-:Y:S01]  /*2d30*/  UIMAD UR5, UR6, -0x3, UR5 ;  /* 0xfffffffd060578a4 */ /* 0x000fe2000f8e0205 */
[----:B------:R-:W-:Y:S01]  /*2d40*/  IADD3 R34, -R34, UR12, R15 ;  /* 0x0000000c22227c10 */ /* 0x000fe2000fffe10f */
[----:B------:R-:W-:Y:S01]  /*2d50*/  @UP1 ULOP3.LUT UR4, UR4, 0x1, UR6, 0x78, !UPT ;  /* 0x0000000104041892 */ /* 0x000fe2000f8e7806 */
[C---:B------:R-:W-:Y:S01]  /*2d60*/  IMAD R11, R5.reuse, UR11, R14 ;  /* 0x0000000b050b7c24 */ /* 0x040fe2000f8e020e */
[----:B------:R-:W-:Y:S01]  /*2d70*/  LOP3.LUT R35, R24, R35, R12, 0xfe, !PT ;  /* 0x0000002318237212 */ /* 0x000fe200078efe0c */
[----:B------:R-:W-:-:S04]  /*2d80*/  IMAD.WIDE.U32 R6, R5, UR10, R26 ;  /* 0x0000000a05067c25 */ /* 0x000fc8000f8e001a */
[----:B------:R-:W-:Y:S02]  /*2d90*/  IMAD.IADD R7, R7, 0x1, R11 ;  /* 0x0000000107077824 */ /* 0x000fe400078e020b */
[----:B------:R-:W-:Y:S02]  /*2da0*/  IMAD.IADD R33, R10, 0x1, -R33 ;  /* 0x000000010a217824 */ /* 0x000fe400078e0a21 */
[----:B------:R-:W-:Y:S01]  /*2db0*/  IMAD.MOV.U32 R32, RZ, RZ, -0x1 ;  /* 0xffffffffff207424 */ /* 0x000fe200078e00ff */
[----:B------:R-:W-:Y:S06]  /*2dc0*/  @P0 BRA `(.L_x_31) ;  /* 0x0000004800040947 */ /* 0x000fec0003800000 */
[----:B------:R-:W0:Y:S01]  /*2dd0*/  LDC.64 R30, c[0x0][0x5c8] ;  /* 0x00017200ff1e7b82 */ /* 0x000e220000000a00 */
[----:B------:R-:W-:Y:S01]  /*2de0*/  ULDC.64 UR6, c[0x0][0x5c0] ;  /* 0x0001700000067ab9 */ /* 0x000fe20000000a00 */
[----:B------:R-:W-:Y:S01]  /*2df0*/  BSSY B0, `(.L_x_31) ;  /* 0x000047e000007945 */ /* 0x000fe20003800000 */
[-C--:B0-----:R-:W-:Y:S02]  /*2e00*/  IMAD R10, R25, R30.reuse, RZ ;  /* 0x0000001e190a7224 */ /* 0x081fe400078e02ff */
[----:B------:R-:W-:-:S04]  /*2e10*/  IMAD.WIDE.U32 R6, R35, R30, R6 ;  /* 0x0000001e23067225 */ /* 0x000fc800078e0006 */
[----:B------:R-:W-:Y:S01]  /*2e20*/  IMAD R13, R35, R31, R10 ;  /* 0x0000001f230d7224 */ /* 0x000fe200078e020a */
[----:B------:R-:W-:Y:S01]  /*2e30*/  IADD3 R14, P4, R6, UR6, RZ ;  /* 0x00000006060e7c10 */ /* 0x000fe2000ff9e0ff */
[C---:B------:R-:W-:Y:S01]  /*2e40*/  IMAD.SHL.U32 R11, R30.reuse, 0x80, RZ ;  /* 0x000000801e0b7824 */ /* 0x040fe200078e00ff */
[C---:B------:R-:W-:Y:S01]  /*2e50*/  LEA R28, P2, R30.reuse, R6, 0x3 ;  /* 0x000000061e1c7211 */ /* 0x040fe200078418ff */
[----:B------:R-:W-:Y:S01]  /*2e60*/  IMAD.IADD R36, R7, 0x1, R13 ;  /* 0x0000000107247824 */ /* 0x000fe200078e020d */
[----:B------:R-:W-:Y:S02]  /*2e70*/  SHF.L.U64.HI R7, R30, 0x7, R31 ;  /* 0x000000071e077819 */ /* 0x000fe4000001021f */
[----:B------:R-:W-:Y:S02]  /*2e80*/  IADD3 R10, P1, P0, R6, UR6, R11 ;  /* 0x00000006060a7c10 */ /* 0x000fe4000f83e00b */
[----:B------:R-:W-:Y:S02]  /*2e90*/  IADD3.X R15, R36, UR7, RZ, P4, !PT ;  /* 0x00000007240f7c10 */ /* 0x000fe4000a7fe4ff */
[----:B---3-5:R-:W-:-:S02]  /*2ea0*/  FSETP.NEU.AND P4, PT, R9, RZ, PT ;  /* 0x000000ff0900720b */ /* 0x028fc40003f8d000 */
[----:B------:R-:W-:Y:S02]  /*2eb0*/  LEA.HI.X R30, R30, R36, R31, 0x3, P2 ;  /* 0x000000241e1e7211 */ /* 0x000fe400010f1c1f */
[C---:B------:R-:W-:Y:S02]  /*2ec0*/  IADD3 R12, P2, R28.reuse, UR6, RZ ;  /* 0x000000061c0c7c10 */ /* 0x040fe4000ff5e0ff */
[----:B------:R-:W-:Y:S02]  /*2ed0*/  IADD3 R6, P5, P6, R28, UR6, R11 ;  /* 0x000000061c067c10 */ /* 0x000fe4000febe00b */
[--C-:B------:R-:W-:Y:S02]  /*2ee0*/  IADD3.X R11, R36, UR7, R7.reuse, P1, P0 ;  /* 0x00000007240b7c10 */ /* 0x100fe40008fe0407 */
[C---:B------:R-:W-:Y:S02]  /*2ef0*/  IADD3.X R13, R30.reuse, UR7, RZ, P2, !PT ;  /* 0x000000071e0d7c10 */ /* 0x040fe400097fe4ff */
[----:B------:R-:W-:Y:S01]  /*2f00*/  IADD3.X R7, R30, UR7, R7, P5, P6 ;  /* 0x000000071e077c10 */ /* 0x000fe2000afec407 */
[----:B------:R-:W-:Y:S06]  /*2f10*/  @!P4 BRA `(.L_x_32) ;  /* 0x00000034009cc947 */ /* 0x000fec0003800000 */
[----:B------:R-:W-:Y:S01]  /*2f20*/  ULDC.64 UR6, c[0x0][0x5b8] ;  /* 0x00016e0000067ab9 */ /* 0x000fe20000000a00 */
[----:B------:R-:W-:Y:S01]  /*2f30*/  ISETP.GE.AND P0, PT, R34, 0x1, PT ;  /* 0x000000012200780c */ /* 0x000fe20003f06270 */
[----:B------:R-:W-:Y:S01]  /*2f40*/  IMAD R28, R29, UR6, RZ ;  /* 0x000000061d1c7c24 */ /* 0x000fe2000f8e02ff */
[----:B------:R-:W-:Y:S01]  /*2f50*/  ULDC.64 UR10, c[0x0][0x5a8] ;  /* 0x00016a00000a7ab9 */ /* 0x000fe20000000a00 */
[----:B------:R-:W-:Y:S01]  /*2f60*/  IMAD.WIDE.U32 R26, R5, UR6, R26 ;  /* 0x00000006051a7c25 */ /* 0x000fe2000f8e001a */
[----:B------:R-:W-:Y:S01]  /*2f70*/  ISETP.LT.OR P4, PT, R33, 0x1, !P0 ;  /* 0x000000012100780c */ /* 0x000fe20004781670 */
[----:B------:R-:W-:Y:S02]  /*2f80*/  BSSY B1, `(.L_x_33) ;  /* 0x000000c000017945 */ /* 0x000fe40003800000 */
[----:B------:R-:W-:Y:S01]  /*2f90*/  IMAD R5, R5, UR7, R28 ;  /* 0x0000000705057c24 */ /* 0x000fe2000f8e021c */
[----:B------:R-:W-:Y:S02]  /*2fa0*/  ULDC.64 UR6, c[0x0][0x5b0] ;  /* 0x00016c0000067ab9 */ /* 0x000fe40000000a00 */
[----:B------:R-:W-:-:S02]  /*2fb0*/  IMAD R30, R25, UR6, RZ ;  /* 0x00000006191e7c24 */ /* 0x000fc4000f8e02ff */
[----:B------:R-:W-:Y:S02]  /*2fc0*/  IMAD.IADD R27, R27, 0x1, R5 ;  /* 0x000000011b1b7824 */ /* 0x000fe400078e0205 */
[C---:B------:R-:W-:Y:S02]  /*2fd0*/  IMAD R5, R35.reuse, UR7, R30 ;  /* 0x0000000723057c24 */ /* 0x040fe4000f8e021e */
[----:B------:R-:W-:-:S03]  /*2fe0*/  IMAD.WIDE.U32 R28, R35, UR6, R26 ;  /* 0x00000006231c7c25 */ /* 0x000fc6000f8e001a */
[----:B------:R-:W-:-:S04]  /*2ff0*/  IADD3 R28, P1, R28, UR10, RZ ;  /* 0x0000000a1c1c7c10 */ /* 0x000fc8000ff3e0ff */
[--C-:B------:R-:W-:Y:S02]  /*3000*/  IADD3.X R29, R29, UR11, R5.reuse, P1, !PT ;  /* 0x0000000b1d1d7c10 */ /* 0x100fe40008ffe405 */
[----:B------:R-:W-:Y:S01]  /*3010*/  PRMT R5, RZ, 0x7610, R5 ;  /* 0x00007610ff057816 */ /* 0x000fe20000000005 */
[----:B------:R-:W-:Y:S06]  /*3020*/  @P4 BRA `(.L_x_34) ;  /* 0x0000000000044947 */ /* 0x000fec0003800000 */
[----:B------:R0:W5:Y:S02]  /*3030*/  LDG.E.U8 R5, desc[UR16][R28.64] ;  /* 0x000000101c057981 */ /* 0x000164000c1e1100 */
.L_x_34:
[----:B------:R-:W-:Y:S05]  /*3040*/  BSYNC B1 ;  /* 0x0000000000017941 */ /* 0x000fea0003800000 */
.L_x_33:
[----:B-----5:R-:W-:Y:S01]  /*3050*/  LOP3.LUT R5, R5, 0xff, RZ, 0xc0, !PT ;  /* 0x000000ff05057812 */ /* 0x020fe200078ec0ff */
[----:B------:R-:W-:Y:S01]  /*3060*/  BSSY B1, `(.L_x_35) ;  /* 0x000000b000017945 */ /* 0x000fe20003800000 */
[----:B------:R-:W-:Y:S02]  /*3070*/  ISETP.LT.OR P2, PT, R33, 0x2, !P0 ;  /* 0x000000022100780c */ /* 0x000fe40004741670 */
[----:B------:R-:W-:-:S05]  /*3080*/  F2FP.F16.E4M3.UNPACK_B R5, R5 ;  /* 0x00000005ff05723e */ /* 0x000fca00020006ff */
[----:B------:R-:W-:Y:S01]  /*3090*/  HADD2.F32 R30, -RZ, R5.H0_H0 ;  /* 0x20000005ff1e7230 */ /* 0x000fe20000004100 */
[----:B------:R-:W-:-:S04]  /*30a0*/  PRMT R5, RZ, 0x7610, R5 ;  /* 0x00007610ff057816 */ /* 0x000fc80000000005 */
[----:B------:R-:W-:-:S04]  /*30b0*/  FMUL R30, R30, R9 ;  /* 0x000000091e1e7220 */ /* 0x000fc80000400000 */
[----:B--2---:R-:W-:-:S05]  /*30c0*/  FFMA R30, R145, R8, R30 ;  /* 0x00000008911e7223 */ /* 0x004fca000000001e */
[----:B------:R-:W-:-:S05]  /*30d0*/  F2FP.SATFINITE.E4M3.F32.PACK_AB_MERGE_C R31, RZ, R30, RZ ;  /* 0x0000001eff1f723e */ /* 0x000fca00048070ff */
[----:B------:R1:W-:Y:S01]  /*30e0*/  @!P4 STG.E.U8 desc[UR16][R14.64], R31 ;  /* 0x0000001f0e00c986 */ /* 0x0003e2000c101110 */
[----:B------:R-:W-:Y:S05]  /*30f0*/  @P2 BRA `(.L_x_36) ;  /* 0x0000000000042947 */ /* 0x000fea0003800000 */
[----:B------:R2:W5:Y:S02]  /*3100*/  LDG.E.U8 R5, desc[UR16][R28.64+0x1] ;  /* 0x000001101c057981 */ /* 0x000564000c1e1100 */
.L_x_36:
[----:B------:R-:W-:Y:S05]  /*3110*/  BSYNC B1 ;  /* 0x0000000000017941 */ /* 0x000fea0003800000 */
.L_x_35:
[----:B-----5:R-:W-:Y:S01]  /*3120*/  LOP3.LUT R5, R5, 0xff, RZ, 0xc0, !PT ;  /* 0x000000ff05057812 */ /* 0x020fe200078ec0ff */
[----:B------:R-:W-:Y:S01]  /*3130*/  BSSY B1, `(.L_x_37) ;  /* 0x0000013000017945 */ /* 0x000fe20003800000 */
[----:B------:R-:W-:Y:S02]  /*3140*/  IADD3 R37, P1, R35, 0x8, RZ ;  /* 0x0000000823257810 */ /* 0x000fe40007f3e0ff */
[----:B------:R-:W-:-:S03]  /*3150*/  F2FP.F16.E4M3.UNPACK_B R5, R5 ;  /* 0x00000005ff05723e */ /* 0x000fc600020006ff */
[----:B-1----:R-:W-:Y:S01]  /*3160*/  IMAD.X R31, RZ, RZ, R25, P1 ;  /* 0x000000ffff1f7224 */ /* 0x002fe200008e0619 */
[----:B------:R-:W-:Y:S01]  /*3170*/  ISETP.GE.AND P1, PT, R34, 0x9, PT ;  /* 0x000000092200780c */ /* 0x000fe20003f26270 */
[----:B------:R-:W-:Y:S02]  /*3180*/  HADD2.F32 R30, -RZ, R5.H0_H0 ;  /* 0x20000005ff1e7230 */ /* 0x000fe40000004100 */
[----:B------:R-:W-:Y:S01]  /*3190*/  IMAD R36, R31, UR6, RZ ;  /* 0x000000061f247c24 */ /* 0x000fe2000f8e02ff */
[----:B------:R-:W-:Y:S02]  /*31a0*/  ISETP.LT.OR P5, PT, R33, 0x1, !P1 ;  /* 0x000000012100780c */ /* 0x000fe40004fa1670 */
[----:B------:R-:W-:Y:S01]  /*31b0*/  FMUL R5, R30, R9 ;  /* 0x000000091e057220 */ /* 0x000fe20000400000 */
[----:B------:R-:W-:-:S04]  /*31c0*/  IMAD.WIDE.U32 R30, R37, UR6, R26 ;  /* 0x00000006251e7c25 */ /* 0x000fc8000f8e001a */
[----:B------:R-:W-:Y:S01]  /*31d0*/  FFMA R5, R140, R8, R5 ;  /* 0x000000088c057223 */ /* 0x000fe20000000005 */
[----:B------:R-:W-:Y:S01]  /*31e0*/  IMAD R37, R37, UR7, R36 ;  /* 0x0000000725257c24 */ /* 0x000fe2000f8e0224 */
[----:B------:R-:W-:-:S03]  /*31f0*/  IADD3 R30, P4, R30, UR10, RZ ;  /* 0x0000000a1e1e7c10 */ /* 0x000fc6000ff9e0ff */
[----:B------:R-:W-:Y:S02]  /*3200*/  F2FP.SATFINITE.E4M3.F32.PACK_AB_MERGE_C R39, RZ, R5, RZ ;  /* 0x00000005ff27723e */ /* 0x000fe400048070ff */
[----:B------:R-:W-:Y:S02]  /*3210*/  IADD3.X R31, R31, UR11, R37, P4, !PT ;  /* 0x0000000b1f1f7c10 */ /* 0x000fe4000a7fe425 */
[----:B------:R-:W-:Y:S01]  /*3220*/  PRMT R5, RZ, 0x7610, R5 ;  /* 0x00007610ff057816 */ /* 0x000fe20000000005 */
[----:B------:R1:W-:Y:S01]  /*3230*/  @!P2 STG.E.U8 desc[UR16][R14.64+0x1], R39 ;  /* 0x000001270e00a986 */ /* 0x0003e2000c101110 */
[----:B------:R-:W-:Y:S05]  /*3240*/  @P5 BRA `(.L_x_38) ;  /* 0x0000000000045947 */ /* 0x000fea0003800000 */
[----:B------:R3:W5:Y:S02]  /*3250*/  LDG.E.U8 R5, desc[UR16][R30.64] ;  /* 0x000000101e057981 */ /* 0x000764000c1e1100 */
.L_x_38:
[----:B------:R-:W-:Y:S05]  /*3260*/  BSYNC B1 ;  /* 0x0000000000017941 */ /* 0x000fea0003800000 */
.L_x_37:
[----:B-----5:R-:W-:Y:S01]  /*3270*/  LOP3.LUT R5, R5, 0xff, RZ, 0xc0, !PT ;  /* 0x000000ff05057812 */ /* 0x020fe200078ec0ff */
[----:B------:R-:W-:Y:S01]  /*3280*/  BSSY B1, `(.L_x_39) ;  /* 0x000000b000017945 */ /* 0x000fe20003800000 */
[----:B------:R-:W-:Y:S02]  /*3290*/  ISETP.LT.OR P2, PT, R33, 0x2, !P1 ;  /* 0x000000022100780c */ /* 0x000fe40004f41670 */
[----:B------:R-:W-:-:S05]  /*32a0*/  F2FP.F16.E4M3.UNPACK_B R5, R5 ;  /* 0x00000005ff05723e */ /* 0x000fca00020006ff */
[----:B------:R-:W-:Y:S01]  /*32b0*/  HADD2.F32 R36, -RZ, R5.H0_H0 ;  /* 0x20000005ff247230 */ /* 0x000fe20000004100 */
[----:B------:R-:W-:-:S04]  /*32c0*/  PRMT R5, RZ, 0x7610, R5 ;  /* 0x00007610ff057816 */ /* 0x000fc80000000005 */
[----:B------:R-:W-:-:S04]  /*32d0*/  FMUL R36, R36, R9 ;  /* 0x0000000924247220 */ /* 0x000fc80000400000 */
[----:B------:R-:W-:-:S05]  /*32e0*/  FFMA R36, R143, R8, R36 ;  /* 0x000000088f247223 */ /* 0x000fca0000000024 */
[----:B------:R-:W-:-:S05]  /*32f0*/  F2FP.SATFINITE.E4M3.F32.PACK_AB_MERGE_C R37, RZ, R36, RZ ;  /* 0x00000024ff25723e */ /* 0x000fca00048070ff */
[----:B------:R4:W-:Y:S01]  /*3300*/  @!P5 STG.E.U8 desc[UR16][R12.64], R37 ;  /* 0x000000250c00d986 */ /* 0x0009e2000c101110 */
[----:B------:R-:W-:Y:S05]  /*3310*/  @P2 BRA `(.L_x_40) ;  /* 0x0000000000042947 */ /* 0x000fea0003800000 */
[----:B------:R0:W5:Y:S02]  /*3320*/  LDG.E.U8 R5, desc[UR16][R30.64+0x1] ;  /* 0x000001101e057981 */ /* 0x000164000c1e1100 */
.L_x_40:
[----:B------:R-:W-:Y:S05]  /*3330*/  BSYNC B1 ;  /* 0x0000000000017941 */ /* 0x000fea0003800000 */
.L_x_39:
[----:B-----5:R-:W-:Y:S01]  /*3340*/  LOP3.LUT R5, R5, 0xff, RZ, 0xc0, !PT ;  /* 0x000000ff05057812 */ /* 0x020fe200078ec0ff */
[----:B------:R-:W-:Y:S01]  /*3350*/  BSSY B1, `(.L_x_41) ;  /* 0x000000b000017945 */ /* 0x000fe20003800000 */
[----:B------:R-:W-:Y:S02]  /*3360*/  ISETP.LT.OR P4, PT, R33, 0x9, !P0 ;  /* 0x000000092100780c */ /* 0x000fe40004781670 */
[----:B------:R-:W-:-:S05]  /*3370*/  F2FP.F16.E4M3.UNPACK_B R5, R5 ;  /* 0x00000005ff05723e */ /* 0x000fca00020006ff */
[----:B------:R-:W-:-:S05]  /*3380*/  HADD2.F32 R36, -RZ, R5.H0_H0 ;  /* 0x20000005ff247230 */ /* 0x000fca0000004100 */
[----:B------:R-:W-:-:S04]  /*3390*/  FMUL R5, R36, R9 ;  /* 0x0000000924057220 */ /* 0x000fc80000400000 */
[----:B------:R-:W-:-:S05]  /*33a0*/  FFMA R5, R138, R8, R5 ;  /* 0x000000088a057223 */ /* 0x000fca0000000005 */
[----:B----4-:R-:W-:Y:S02]  /*33b0*/  F2FP.SATFINITE.E4M3.F32.PACK_AB_MERGE_C R37, RZ, R5, RZ ;  /* 0x00000005ff25723e */ /* 0x010fe400048070ff */
[----:B------:R-:W-:-:S03]  /*33c0*/  PRMT R5, RZ, 0x7610, R5 ;  /* 0x00007610ff057816 */ /* 0x000fc60000000005 */
[----:B------:R4:W-:Y:S01]  /*33d0*/  @!P2 STG.E.U8 desc[UR16][R12.64+0x1], R37 ;  /* 0x000001250c00a986 */ /* 0x0009e2000c101110 */
[----:B------:R-:W-:Y:S05]  /*33e0*/  @P4 BRA `(.L_x_42) ;  /* 0x0000000000044947 */ /* 0x000fea0003800000 */
[----:B------:R0:W5:Y:S02]  /*33f0*/  LDG.E.U8 R5, desc[UR16][R28.64+0x8] ;  /* 0x000008101c057981 */ /* 0x000164000c1e1100 */
.L_x_42:
[----:B------:R-:W-:Y:S05]  /*3400*/  BSYNC B1 ;  /* 0x0000000000017941 */ /* 0x000fea0003800000 */
.L_x_41:
        /* <DEDUP_REMOVED lines=8> */
[----:B----4-:R-:W-:-:S05]  /*3490*/  F2FP.SATFINITE.E4M3.F32.PACK_AB_MERGE_C R37, RZ, R36, RZ ;  /* 0x00000024ff25723e */ /* 0x010fca00048070ff */
[----:B------:R4:W-:Y:S01]  /*34a0*/  @!P4 STG.E.U8 desc[UR16][R14.64+0x8], R37 ;  /* 0x000008250e00c986 */ /* 0x0009e2000c101110 */
[----:B------:R-:W-:Y:S05]  /*34b0*/  @P2 BRA `(.L_x_44) ;  /* 0x0000000000042947 */ /* 0x000fea0003800000 */
[----:B------:R0:W5:Y:S02]  /*34c0*/  LDG.E.U8 R5, desc[UR16][R28.64+0x9] ;  /* 0x000009101c057981 */ /* 0x000164000c1e1100 */
.L_x_44:
[----:B------:R-:W-:Y:S05]  /*34d0*/  BSYNC B1 ;  /* 0x0000000000017941 */ /* 0x000fea0003800000 */
.L_x_43:
        /* <DEDUP_REMOVED lines=12> */
.L_x_46:
[----:B------:R-:W-:Y:S05]  /*35a0*/  BSYNC B1 ;  /* 0x0000000000017941 */ /* 0x000fea0003800000 */
.L_x_45:
        /* <DEDUP_REMOVED lines=12> */
.L_x_48:
[----:B------:R-:W-:Y:S05]  /*3670*/  BSYNC B1 ;  /* 0x0000000000017941 */ /* 0x000fea0003800000 */
.L_x_47:
        /* <DEDUP_REMOVED lines=12> */
.L_x_50:
[----:B------:R-:W-:Y:S05]  /*3740*/  BSYNC B1 ;  /* 0x0000000000017941 */ /* 0x000fea0003800000 */
.L_x_49:
        /* <DEDUP_REMOVED lines=12> */
.L_x_52:
[----:B------:R-:W-:Y:S05]  /*3810*/  BSYNC B1 ;  /* 0x0000000000017941 */ /* 0x000fea0003800000 */
.L_x_51:
        /* <DEDUP_REMOVED lines=12> */
.L_x_54:
[----:B------:R-:W-:Y:S05]  /*38e0*/  BSYNC B1 ;  /* 0x0000000000017941 */ /* 0x000fea0003800000 */
.L_x_53:
        /* <DEDUP_REMOVED lines=12> */
.L_x_56:
[----:B------:R-:W-:Y:S05]  /*39b0*/  BSYNC B1 ;  /* 0x0000000000017941 */ /* 0x000fea0003800000 */
.L_x_55:
        /* <DEDUP_REMOVED lines=12> */
.L_x_58:
[----:B------:R-:W-:Y:S05]  /*3a80*/  BSYNC B1 ;  /* 0x0000000000017941 */ /* 0x000fea0003800000 */
.L_x_57:
        /* <DEDUP_REMOVED lines=12> */
.L_x_60:
[----:B------:R-:W-:Y:S05]  /*3b50*/  BSYNC B1 ;  /* 0x0000000000017941 */ /* 0x000fea0003800000 */
.L_x_59:
        /* <DEDUP_REMOVED lines=12> */
.L_x_62:
[----:B------:R-:W-:Y:S05]  /*3c20*/  BSYNC B1 ;  /* 0x0000000000017941 */ /* 0x000fea0003800000 */
.L_x_61:
        /* <DEDUP_REMOVED lines=12> */
.L_x_64:
[----:B------:R-:W-:Y:S05]  /*3cf0*/  BSYNC B1 ;  /* 0x0000000000017941 */ /* 0x000fea0003800000 */
.L_x_63:
        /* <DEDUP_REMOVED lines=12> */
.L_x_66:
[----:B------:R-:W-:Y:S05]  /*3dc0*/  BSYNC B1 ;  /* 0x0000000000017941 */ /* 0x000fea0003800000 */
.L_x_65:
        /* <DEDUP_REMOVED lines=12> */
.L_x_68:
[----:B------:R-:W-:Y:S05]  /*3e90*/  BSYNC B1 ;  /* 0x0000000000017941 */ /* 0x000fea0003800000 */
.L_x_67:
        /* <DEDUP_REMOVED lines=12> */
.L_x_70:
[----:B------:R-:W-:Y:S05]  /*3f60*/  BSYNC B1 ;  /* 0x0000000000017941 */ /* 0x000fea0003800000 */
.L_x_69:
        /* <DEDUP_REMOVED lines=12> */
.L_x_72:
[----:B------:R-:W-:Y:S05]  /*4030*/  BSYNC B1 ;  /* 0x0000000000017941 */ /* 0x000fea0003800000 */
.L_x_71:
        /* <DEDUP_REMOVED lines=12> */
.L_x_74:
[----:B------:R-:W-:Y:S05]  /*4100*/  BSYNC B1 ;  /* 0x0000000000017941 */ /* 0x000fea0003800000 */
.L_x_73:
        /* <DEDUP_REMOVED lines=12> */
.L_x_76:
[----:B------:R-:W-:Y:S05]  /*41d0*/  BSYNC B1 ;  /* 0x0000000000017941 */ /* 0x000fea0003800000 */
.L_x_75:
        /* <DEDUP_REMOVED lines=12> */
.L_x_78:
[----:B------:R-:W-:Y:S05]  /*42a0*/  BSYNC B1 ;  /* 0x0000000000017941 */ /* 0x000fea0003800000 */
.L_x_77:
        /* <DEDUP_REMOVED lines=12> */
.L_x_80:
[----:B------:R-:W-:Y:S05]  /*4370*/  BSYNC B1 ;  /* 0x0000000000017941 */ /* 0x000fea0003800000 */
.L_x_79:
        /* <DEDUP_REMOVED lines=12> */
.L_x_82:
[----:B------:R-:W-:Y:S05]  /*4440*/  BSYNC B1 ;  /* 0x0000000000017941 */ /* 0x000fea0003800000 */
.L_x_81:
        /* <DEDUP_REMOVED lines=12> */
.L_x_84:
[----:B------:R-:W-:Y:S05]  /*4510*/  BSYNC B1 ;  /* 0x0000000000017941 */ /* 0x000fea0003800000 */
.L_x_83:
        /* <DEDUP_REMOVED lines=12> */
.L_x_86:
[----:B------:R-:W-:Y:S05]  /*45e0*/  BSYNC B1 ;  /* 0x0000000000017941 */ /* 0x000fea0003800000 */
.L_x_85:
        /* <DEDUP_REMOVED lines=12> */
.L_x_88:
[----:B------:R-:W-:Y:S05]  /*46b0*/  BSYNC B1 ;  /* 0x0000000000017941 */ /* 0x000fea0003800000 */
.L_x_87:
        /* <DEDUP_REMOVED lines=12> */
.L_x_90:
[----:B------:R-:W-:Y:S05]  /*4780*/  BSYNC B1 ;  /* 0x0000000000017941 */ /* 0x000fea0003800000 */
.L_x_89:
        /* <DEDUP_REMOVED lines=12> */
.L_x_92:
[----:B------:R-:W-:Y:S05]  /*4850*/  BSYNC B1 ;  /* 0x0000000000017941 */ /* 0x000fea0003800000 */
.L_x_91:
[----:B-----5:R-:W-:Y:S01]  /*4860*/  LOP3.LUT R5, R5, 0xff, RZ, 0xc0, !PT ;  /* 0x000000ff05057812 */ /* 0x020fe200078ec0ff */
[----:B------:R-:W-:Y:S01]  /*4870*/  BSSY B1, `(.L_x_93) ;  /* 0x000000b000017945 */ /* 0x000fe20003800000 */
[----:B------:R-:W-:Y:S02]  /*4880*/  ISETP.LT.OR P2, PT, R33, 0x39, !P1 ;  /* 0x000000392100780c */ /* 0x000fe40004f41670 */
[----:B------:R-:W-:-:S05]  /*4890*/  F2FP.F16.E4M3.UNPACK_B R5, R5 ;  /* 0x00000005ff05723e */ /* 0x000fca00020006ff */
[----:B0-2---:R-:W-:-:S05]  /*48a0*/  HADD2.F32 R28, -RZ, R5.H0_H0 ;  /* 0x20000005ff1c7230 */ /* 0x005fca0000004100 */
[----:B------:R-:W-:-:S04]  /*48b0*/  FMUL R5, R28, R9 ;  /* 0x000000091c057220 */ /* 0x000fc80000400000 */
[----:B------:R-:W-:-:S05]  /*48c0*/  FFMA R5, R112, R8, R5 ;  /* 0x0000000870057223 */ /* 0x000fca0000000005 */
[----:B------:R-:W-:Y:S02]  /*48d0*/  F2FP.SATFINITE.E4M3.F32.PACK_AB_MERGE_C R29, RZ, R5, RZ ;  /* 0x00000005ff1d723e */ /* 0x000fe400048070ff */
[----:B------:R-:W-:-:S03]  /*48e0*/  PRMT R5, RZ, 0x7610, R5 ;  /* 0x00007610ff057816 */ /* 0x000fc60000000005 */
[----:B------:R0:W-:Y:S01]  /*48f0*/  @!P0 STG.E.U8 desc[UR16][R14.64+0x39], R29 ;  /* 0x0000391d0e008986 */ /* 0x0001e2000c101110 */
[----:B------:R-:W-:Y:S05]  /*4900*/  @P2 BRA `(.L_x_94) ;  /* 0x0000000000042947 */ /* 0x000fea0003800000 */
[----:B------:R2:W5:Y:S02]  /*4910*/  LDG.E.U8 R5, desc[UR16][R30.64+0x38] ;  /* 0x000038101e057981 */ /* 0x000564000c1e1100 */
.L_x_94:
[----:B------:R-:W-:Y:S05]  /*4920*/  BSYNC B1 ;  /* 0x0000000000017941 */ /* 0x000fea0003800000 */
.L_x_93:
[----:B-----5:R-:W-:Y:S01]  /*4930*/  LOP3.LUT R5, R5, 0xff, RZ, 0xc0, !PT ;  /* 0x000000ff05057812 */ /* 0x020fe200078ec0ff */
[----:B------:R-:W-:Y:S01]  /*4940*/  BSSY B1, `(.L_x_95) ;  /* 0x000000b000017945 */ /* 0x000fe20003800000 */
[----:B------:R-:W-:Y:S02]  /*4950*/  ISETP.LT.OR P1, PT, R33, 0x3a, !P1 ;  /* 0x0000003a2100780c */ /* 0x000fe40004f21670 */
[----:B------:R-:W-:-:S05]  /*4960*/  F2FP.F16.E4M3.UNPACK_B R5, R5 ;  /* 0x00000005ff05723e */ /* 0x000fca00020006ff */
[----:B01--4-:R-:W-:Y:S01]  /*4970*/  HADD2.F32 R14, -RZ, R5.H0_H0 ;  /* 0x20000005ff0e7230 */ /* 0x013fe20000004100 */
[----:B------:R-:W-:-:S04]  /*4980*/  PRMT R5, RZ, 0x7610, R5 ;  /* 0x00007610ff057816 */ /* 0x000fc80000000005 */
[----:B------:R-:W-:-:S04]  /*4990*/  FMUL R14, R14, R9 ;  /* 0x000000090e0e7220 */ /* 0x000fc80000400000 */
[----:B------:R-:W-:-:S05]  /*49a0*/  FFMA R14, R115, R8, R14 ;  /* 0x00000008730e7223 */ /* 0x000fca000000000e */
[----:B------:R-:W-:-:S05]  /*49b0*/  F2FP.SATFINITE.E4M3.F32.PACK_AB_MERGE_C R15, RZ, R14, RZ ;  /* 0x0000000eff0f723e */ /* 0x000fca00048070ff */
[----:B------:R0:W-:Y:S01]  /*49c0*/  @!P2 STG.E.U8 desc[UR16][R12.64+0x38], R15 ;  /* 0x0000380f0c00a986 */ /* 0x0001e2000c101110 */
[----:B------:R-:W-:Y:S05]  /*49d0*/  @P1 BRA `(.L_x_96) ;  /* 0x0000000000041947 */ /* 0x000fea0003800000 */
[----:B------:R1:W5:Y:S02]  /*49e0*/  LDG.E.U8 R5, desc[UR16][R30.64+0x39] ;  /* 0x000039101e057981 */ /* 0x000364000c1e1100 */
.L_x_96:
[----:B------:R-:W-:Y:S05]  /*49f0*/  BSYNC B1 ;  /* 0x0000000000017941 */ /* 0x000fea0003800000 */
.L_x_95:
[----:B-----5:R-:W-:Y:S01]  /*4a00*/  LOP3.LUT R5, R5, 0xff, RZ, 0xc0, !PT ;  /* 0x000000ff05057812 */ /* 0x020fe200078ec0ff */
[----:B------:R-:W-:Y:S01]  /*4a10*/  BSSY B1, `(.L_x_97) ;  /* 0x0000013000017945 */ /* 0x000fe20003800000 */
[----:B------:R-:W-:Y:S02]  /*4a20*/  IADD3 R29, P0, R35, 0x80, RZ ;  /* 0x00000080231d7810 */ /* 0x000fe40007f1e0ff */
[----:B------:R-:W-:-:S03]  /*4a30*/  F2FP.F16.E4M3.UNPACK_B R5, R5 ;  /* 0x00000005ff05723e */ /* 0x000fc600020006ff */
[----:B0-----:R-:W-:Y:S01]  /*4a40*/  IMAD.X R15, RZ, RZ, R25, P0 ;  /* 0x000000ffff0f7224 */ /* 0x001fe200000e0619 */
        /* <DEDUP_REMOVED lines=9> */
[----:B-123--:R-:W-:Y:S02]  /*4ae0*/  F2FP.SATFINITE.E4M3.F32.PACK_AB_MERGE_C R31, RZ, R5, RZ ;  /* 0x00000005ff1f723e */ /* 0x00efe400048070ff */
[----:B------:R-:W-:Y:S02]  /*4af0*/  IADD3.X R15, R15, UR11, R29, P2, !PT ;  /* 0x0000000b0f0f7c10 */ /* 0x000fe400097fe41d */
[----:B------:R-:W-:Y:S01]  /*4b00*/  PRMT R5, RZ, 0x7610, R5 ;  /* 0x00007610ff057816 */ /* 0x000fe20000000005 */
[----:B------:R0:W-:Y:S01]  /*4b10*/  @!P1 STG.E.U8 desc[UR16][R12.64+0x39], R31 ;  /* 0x0000391f0c009986 */ /* 0x0001e2000c101110 */
[----:B------:R-:W-:Y:S05]  /*4b20*/  @P4 BRA `(.L_x_98) ;  /* 0x0000000000044947 */ /* 0x000fea0003800000 */
[----:B------:R1:W5:Y:S02]  /*4b30*/  LDG.E.U8 R5, desc[UR16][R14.64] ;  /* 0x000000100e057981 */ /* 0x000364000c1e1100 */
.L_x_98:
[----:B------:R-:W-:Y:S05]  /*4b40*/  BSYNC B1 ;  /* 0x0000000000017941 */ /* 0x000fea0003800000 */
.L_x_97:
[----:B-----5:R-:W-:Y:S01]  /*4b50*/  LOP3.LUT R5, R5, 0xff, RZ, 0xc0, !PT ;  /* 0x000000ff05057812 */ /* 0x020fe200078ec0ff */
[----:B------:R-:W-:Y:S01]  /*4b60*/  BSSY B1, `(.L_x_99) ;  /* 0x000000b000017945 */ /* 0x000fe20003800000 */
[----:B------:R-:W-:Y:S02]  /*4b70*/  ISETP.LT.OR P2, PT, R33, 0x2, !P0 ;  /* 0x000000022100780c */ /* 0x000fe40004741670 */
[----:B------:R-:W-:-:S05]  /*4b80*/  F2FP.F16.E4M3.UNPACK_B R5, R5 ;  /* 0x00000005ff05723e */ /* 0x000fca00020006ff */
[----:B0-----:R-:W-:Y:S01]  /*4b90*/  HADD2.F32 R12, -RZ, R5.H0_H0 ;  /* 0x20000005ff0c7230 */ /* 0x001fe20000004100 */
[----:B------:R-:W-:-:S04]  /*4ba0*/  PRMT R5, RZ, 0x7610, R5 ;  /* 0x00007610ff057816 */ /* 0x000fc80000000005 */
[----:B------:R-:W-:-:S04]  /*4bb0*/  FMUL R12, R12, R9 ;  /* 0x000000090c0c7220 */ /* 0x000fc80000400000 */
[----:B------:R-:W-:-:S05]  /*4bc0*/  FFMA R12, R113, R8, R12 ;  /* 0x00000008710c7223 */ /* 0x000fca000000000c */
[----:B------:R-:W-:-:S05]  /*4bd0*/  F2FP.SATFINITE.E4M3.F32.PACK_AB_MERGE_C R13, RZ, R12, RZ ;  /* 0x0000000cff0d723e */ /* 0x000fca00048070ff */
[----:B------:R0:W-:Y:S01]  /*4be0*/  @!P4 STG.E.U8 desc[UR16][R10.64], R13 ;  /* 0x0000000d0a00c986 */ /* 0x0001e2000c101110 */
[----:B------:R-:W-:Y:S05]  /*4bf0*/  @P2 BRA `(.L_x_100) ;  /* 0x0000000000042947 */ /* 0x000fea0003800000 */
[----:B------:R2:W5:Y:S02]  /*4c00*/  LDG.E.U8 R5, desc[UR16][R14.64+0x1] ;  /* 0x000001100e057981 */ /* 0x000564000c1e1100 */
.L_x_100:
[----:B------:R-:W-:Y:S05]  /*4c10*/  BSYNC B1 ;  /* 0x0000000000017941 */ /* 0x000fea0003800000 */
.L_x_99:
[----:B-----5:R-:W-:Y:S01]  /*4c20*/  LOP3.LUT R5, R5, 0xff, RZ, 0xc0, !PT ;  /* 0x000000ff05057812 */ /* 0x020fe200078ec0ff */
[----:B------:R-:W-:Y:S01]  /*4c30*/  BSSY B1, `(.L_x_101) ;  /* 0x0000013000017945 */ /* 0x000fe20003800000 */
[----:B------:R-:W-:Y:S02]  /*4c40*/  IADD3 R35, P1, R35, 0x88, RZ ;  /* 0x0000008823237810 */ /* 0x000fe40007f3e0ff */
[----:B------:R-:W-:-:S03]  /*4c50*/  F2FP.F16.E4M3.UNPACK_B R5, R5 ;  /* 0x00000005ff05723e */ /* 0x000fc600020006ff */
[----:B------:R-:W-:Y:S01]  /*4c60*/  IMAD.X R24, RZ, RZ, R25, P1 ;  /* 0x000000ffff187224 */ /* 0x000fe200008e0619 */
[----:B------:R-:W-:Y:S01]  /*4c70*/  ISETP.GE.AND P1, PT, R34, 0x89, PT ;  /* 0x000000892200780c */ /* 0x000fe20003f26270 */
[----:B------:R-:W-:Y:S02]  /*4c80*/  HADD2.F32 R12, -RZ, R5.H0_H0 ;  /* 0x20000005ff0c7230 */ /* 0x000fe40000004100 */
[----:B------:R-:W-:Y:S01]  /*4c90*/  IMAD R24, R24, UR6, RZ ;  /* 0x0000000618187c24 */ /* 0x000fe2000f8e02ff */
[----:B------:R-:W-:Y:S01]  /*4ca0*/  ISETP.LT.OR P5, PT, R33, 0x1, !P1 ;  /* 0x000000012100780c */ /* 0x000fe20004fa1670 */
[----:B------:R-:W-:-:S04]  /*4cb0*/  IMAD.WIDE.U32 R26, R35, UR6, R26 ;  /* 0x00000006231a7c25 */ /* 0x000fc8000f8e001a */
[----:B------:R-:W-:Y:S01]  /*4cc0*/  FMUL R5, R12, R9 ;  /* 0x000000090c057220 */ /* 0x000fe20000400000 */
[----:B------:R-:W-:-:S03]  /*4cd0*/  IMAD R35, R35, UR7, R24 ;  /* 0x0000000723237c24 */ /* 0x000fc6000f8e0218 */
[----:B------:R-:W-:Y:S01]  /*4ce0*/  FFMA R5, R108, R8, R5 ;  /* 0x000000086c057223 */ /* 0x000fe20000000005 */
[----:B------:R-:W-:-:S04]  /*4cf0*/  IADD3 R12, P4, R26, UR10, RZ ;  /* 0x0000000a1a0c7c10 */ /* 0x000fc8000ff9e0ff */
[----:B------:R-:W-:Y:S02]  /*4d00*/  F2FP.SATFINITE.E4M3.F32.PACK_AB_MERGE_C R25, RZ, R5, RZ ;  /* 0x00000005ff19723e */ /* 0x000fe400048070ff */
[----:B0-----:R-:W-:Y:S02]  /*4d10*/  IADD3.X R13, R27, UR11, R35, P4, !PT ;  /* 0x0000000b1b0d7c10 */ /* 0x001fe4000a7fe423 */
[----:B------:R-:W-:Y:S01]  /*4d20*/  PRMT R5, RZ, 0x7610, R5 ;  /* 0x00007610ff057816 */ /* 0x000fe20000000005 */
[----:B------:R0:W-:Y:S01]  /*4d30*/  @!P2 STG.E.U8 desc[UR16][R10.64+0x1], R25 ;  /* 0x000001190a00a986 */ /* 0x0001e2000c101110 */
[----:B------:R-:W-:Y:S05]  /*4d40*/  @P5 BRA `(.L_x_102) ;  /* 0x0000000000045947 */ /* 0x000fea0003800000 */
[----:B------:R3:W5:Y:S02]  /*4d50*/  LDG.E.U8 R5, desc[UR16][R12.64] ;  /* 0x000000100c057981 */ /* 0x000764000c1e1100 */
.L_x_102:
[----:B------:R-:W-:Y:S05]  /*4d60*/  BSYNC B1 ;  /* 0x0000000000017941 */ /* 0x000fea0003800000 */
.L_x_101:
        /* <DEDUP_REMOVED lines=8> */
[----:B0-----:R-:W-:-:S05]  /*4df0*/  F2FP.SATFINITE.E4M3.F32.PACK_AB_MERGE_C R25, RZ, R24, RZ ;  /* 0x00000018ff19723e */ /* 0x001fca00048070ff */
[----:B------:R0:W-:Y:S01]  /*4e00*/  @!P5 STG.E.U8 desc[UR16][R6.64], R25 ;  /* 0x000000190600d986 */ /* 0x0001e2000c101110 */
[----:B------:R-:W-:Y:S05]  /*4e10*/  @P2 BRA `(.L_x_104) ;  /* 0x0000000000042947 */ /* 0x000fea0003800000 */
[----:B------:R4:W5:Y:S02]  /*4e20*/  LDG.E.U8 R5, desc[UR16][R12.64+0x1] ;  /* 0x000001100c057981 */ /* 0x000964000c1e1100 */
.L_x_104:
[----:B------:R-:W-:Y:S05]  /*4e30*/  BSYNC B1 ;  /* 0x0000000000017941 */ /* 0x000fea0003800000 */
.L_x_103:
[----:B-----5:R-:W-:Y:S01]  /*4e40*/  LOP3.LUT R5, R5, 0xff, RZ, 0xc0, !PT ;  /* 0x000000ff05057812 */ /* 0x020fe200078ec0ff */
[----:B------:R-:W-:Y:S01]  /*4e50*/  BSSY B1, `(.L_x_105) ;  /* 0x000000b000017945 */ /* 0x000fe20003800000 */
[----:B------:R-:W-:Y:S02]  /*4e60*/  ISETP.LT.OR P4, PT, R33, 0x9, !P0 ;  /* 0x000000092100780c */ /* 0x000fe40004781670 */
[----:B------:R-:W-:-:S05]  /*4e70*/  F2FP.F16.E4M3.UNPACK_B R5, R5 ;  /* 0x00000005ff05723e */ /* 0x000fca00020006ff */
[----:B------:R-:W-:-:S05]  /*4e80*/  HADD2.F32 R24, -RZ, R5.H0_H0 ;  /* 0x20000005ff187230 */ /* 0x000fca0000004100 */
[----:B------:R-:W-:-:S04]  /*4e90*/  FMUL R5, R24, R9 ;  /* 0x0000000918057220 */ /* 0x000fc80000400000 */
[----:B------:R-:W-:-:S05]  /*4ea0*/  FFMA R5, R106, R8, R5 ;  /* 0x000000086a057223 */ /* 0x000fca0000000005 */
[----:B0-----:R-:W-:Y:S02]  /*4eb0*/  F2FP.SATFINITE.E4M3.F32.PACK_AB_MERGE_C R25, RZ, R5, RZ ;  /* 0x00000005ff19723e */ /* 0x001fe400048070ff */
[----:B------:R-:W-:-:S03]  /*4ec0*/  PRMT R5, RZ, 0x7610, R5 ;  /* 0x00007610ff057816 */ /* 0x000fc60000000005 */
[----:B------:R0:W-:Y:S01]  /*4ed0*/  @!P2 STG.E.U8 desc[UR16][R6.64+0x1], R25 ;  /* 0x000001190600a986 */ /* 0x0001e2000c101110 */
[----:B------:R-:W-:Y:S05]  /*4ee0*/  @P4 BRA `(.L_x_106) ;  /* 0x0000000000044947 */ /* 0x000fea0003800000 */
[----:B------:R0:W5:Y:S02]  /*4ef0*/  LDG.E.U8 R5, desc[UR16][R14.64+0x8] ;  /* 0x000008100e057981 */ /* 0x000164000c1e1100 */
.L_x_106:
[----:B------:R-:W-:Y:S05]  /*4f00*/  BSYNC B1 ;  /* 0x0000000000017941 */ /* 0x000fea0003800000 */
.L_x_105:
        /* <DEDUP_REMOVED lines=12> */
.L_x_108:
[----:B------:R-:W-:Y:S05]  /*4fd0*/  BSYNC B1 ;  /* 0x0000000000017941 */ /* 0x000fea0003800000 */
.L_x_107:
        /* <DEDUP_REMOVED lines=12> */
.L_x_110:
[----:B------:R-:W-:Y:S05]  /*50a0*/  BSYNC B1 ;  /* 0x0000000000017941 */ /* 0x000fea0003800000 */
.L_x_109:
        /* <DEDUP_REMOVED lines=12> */
.L_x_112:
[----:B------:R-:W-:Y:S05]  /*5170*/  BSYNC B1 ;  /* 0x0000000000017941 */ /* 0x000fea0003800000 */
.L_x_111:
        /* <DEDUP_REMOVED lines=12> */
.L_x_114:
[----:B------:R-:W-:Y:S05]  /*5240*/  BSYNC B1 ;  /* 0x0000000000017941 */ /* 0x000fea0003800000 */
.L_x_113:
        /* <DEDUP_REMOVED lines=12> */
.L_x_116:
[----:B------:R-:W-:Y:S05]  /*5310*/  BSYNC B1 ;  /* 0x0000000000017941 */ /* 0x000fea0003800000 */
.L_x_115:
        /* <DEDUP_REMOVED lines=12> */
.L_x_118:
[----:B------:R-:W-:Y:S05]  /*53e0*/  BSYNC B1 ;  /* 0x0000000000017941 */ /* 0x000fea0003800000 */
.L_x_117:
        /* <DEDUP_REMOVED lines=12> */
.L_x_120:
[----:B------:R-:W-:Y:S05]  /*54b0*/  BSYNC B1 ;  /* 0x0000000000017941 */ /* 0x000fea0003800000 */
.L_x_119:
        /* <DEDUP_REMOVED lines=12> */
.L_x_122:
[----:B------:R-:W-:Y:S05]  /*5580*/  BSYNC B1 ;  /* 0x0000000000017941 */ /* 0x000fea0003800000 */
.L_x_121:
        /* <DEDUP_REMOVED lines=12> */
.L_x_124:
[----:B------:R-:W-:Y:S05]  /*5650*/  BSYNC B1 ;  /* 0x0000000000017941 */ /* 0x000fea0003800000 */
.L_x_123:
        /* <DEDUP_REMOVED lines=12> */
.L_x_126:
[----:B------:R-:W-:Y:S05]  /*5720*/  BSYNC B1 ;  /* 0x0000000000017941 */ /* 0x000fea0003800000 */
.L_x_125:
        /* <DEDUP_REMOVED lines=12> */
.L_x_128:
[----:B------:R-:W-:Y:S05]  /*57f0*/  BSYNC B1 ;  /* 0x0000000000017941 */ /* 0x000fea0003800000 */
.L_x_127:
        /* <DEDUP_REMOVED lines=12> */
.L_x_130:
[----:B------:R-:W-:Y:S05]  /*58c0*/  BSYNC B1 ;  /* 0x0000000000017941 */ /* 0x000fea0003800000 */
.L_x_129:
        /* <DEDUP_REMOVED lines=12> */
.L_x_132:
[----:B------:R-:W-:Y:S05]  /*5990*/  BSYNC B1 ;  /* 0x0000000000017941 */ /* 0x000fea0003800000 */
.L_x_131:
        /* <DEDUP_REMOVED lines=12> */
.L_x_134:
[----:B------:R-:W-:Y:S05]  /*5a60*/  BSYNC B1 ;  /* 0x0000000000017941 */ /* 0x000fea0003800000 */
.L_x_133:
        /* <DEDUP_REMOVED lines=12> */
.L_x_136:
[----:B------:R-:W-:Y:S05]  /*5b30*/  BSYNC B1 ;  /* 0x0000000000017941 */ /* 0x000fea0003800000 */
.L_x_135:
        /* <DEDUP_REMOVED lines=12> */
.L_x_138:
[----:B------:R-:W-:Y:S05]  /*5c00*/  BSYNC B1 ;  /* 0x0000000000017941 */ /* 0x000fea0003800000 */
.L_x_137:
        /* <DEDUP_REMOVED lines=12> */
.L_x_140:
[----:B------:R-:W-:Y:S05]  /*5cd0*/  BSYNC B1 ;  /* 0x0000000000017941 */ /* 0x000fea0003800000 */
.L_x_139:
        /* <DEDUP_REMOVED lines=12> */
.L_x_142:
[----:B------:R-:W-:Y:S05]  /*5da0*/  BSYNC B1 ;  /* 0x0000000000017941 */ /* 0x000fea0003800000 */
.L_x_141:
        /* <DEDUP_REMOVED lines=12> */
.L_x_144:
[----:B------:R-:W-:Y:S05]  /*5e70*/  BSYNC B1 ;  /* 0x0000000000017941 */ /* 0x000fea0003800000 */
.L_x_143:
        /* <DEDUP_REMOVED lines=12> */
.L_x_146:
[----:B------:R-:W-:Y:S05]  /*5f40*/  BSYNC B1 ;  /* 0x0000000000017941 */ /* 0x000fea0003800000 */
.L_x_145:
        /* <DEDUP_REMOVED lines=12> */
.L_x_148:
[----:B------:R-:W-:Y:S05]  /*6010*/  BSYNC B1 ;  /* 0x0000000000017941 */ /* 0x000fea0003800000 */
.L_x_147:
        /* <DEDUP_REMOVED lines=12> */
.L_x_150:
[----:B------:R-:W-:Y:S05]  /*60e0*/  BSYNC B1 ;  /* 0x0000000000017941 */ /* 0x000fea0003800000 */
.L_x_149:
        /* <DEDUP_REMOVED lines=12> */
.L_x_152:
[----:B------:R-:W-:Y:S05]  /*61b0*/  BSYNC B1 ;  /* 0x0000000000017941 */ /* 0x000fea0003800000 */
.L_x_151:
        /* <DEDUP_REMOVED lines=12> */
.L_x_154:
[----:B------:R-:W-:Y:S05]  /*6280*/  BSYNC B1 ;  /* 0x0000000000017941 */ /* 0x000fea0003800000 */
.L_x_153:
        /* <DEDUP_REMOVED lines=12> */
.L_x_156:
[----:B------:R-:W-:Y:S05]  /*6350*/  BSYNC B1 ;  /* 0x0000000000017941 */ /* 0x000fea0003800000 */
.L_x_155:
[----:B-----5:R-:W-:Y:S01]  /*6360*/  LOP3.LUT R5, R5, 0xff, RZ, 0xc0, !PT ;  /* 0x000000ff05057812 */ /* 0x020fe200078ec0ff */
[----:B------:R-:W-:Y:S01]  /*6370*/  BSSY B1, `(.L_x_157) ;  /* 0x000000b000017945 */ /* 0x000fe20003800000 */
[----:B------:R-:W-:Y:S02]  /*6380*/  ISETP.LT.OR P2, PT, R33, 0x39, !P1 ;  /* 0x000000392100780c */ /* 0x000fe40004f41670 */
[----:B------:R-:W-:-:S05]  /*6390*/  F2FP.F16.E4M3.UNPACK_B R5, R5 ;  /* 0x00000005ff05723e */ /* 0x000fca00020006ff */
[----:B012---:R-:W-:-:S05]  /*63a0*/  HADD2.F32 R14, -RZ, R5.H0_H0 ;  /* 0x20000005ff0e7230 */ /* 0x007fca0000004100 */
[----:B------:R-:W-:-:S04]  /*63b0*/  FMUL R5, R14, R9 ;  /* 0x000000090e057220 */ /* 0x000fc80000400000 */
[----:B------:R-:W-:-:S05]  /*63c0*/  FFMA R5, R16, R8, R5 ;  /* 0x0000000810057223 */ /* 0x000fca0000000005 */
[----:B------:R-:W-:Y:S02]  /*63d0*/  F2FP.SATFINITE.E4M3.F32.PACK_AB_MERGE_C R15, RZ, R5, RZ ;  /* 0x00000005ff0f723e */ /* 0x000fe400048070ff */
[----:B------:R-:W-:-:S03]  /*63e0*/  PRMT R5, RZ, 0x7610, R5 ;  /* 0x00007610ff057816 */ /* 0x000fc60000000005 */
[----:B------:R0:W-:Y:S01]  /*63f0*/  @!P0 STG.E.U8 desc[UR16][R10.64+0x39], R15 ;  /* 0x0000390f0a008986 */ /* 0x0001e2000c101110 */
[----:B------:R-:W-:Y:S05]  /*6400*/  @P2 BRA `(.L_x_158) ;  /* 0x0000000000042947 */ /* 0x000fea0003800000 */
[----:B------:R1:W5:Y:S02]  /*6410*/  LDG.E.U8 R5, desc[UR16][R12.64+0x38] ;  /* 0x000038100c057981 */ /* 0x000364000c1e1100 */
.L_x_158:
[----:B------:R-:W-:Y:S05]  /*6420*/  BSYNC B1 ;  /* 0x0000000000017941 */ /* 0x000fea0003800000 */
.L_x_157:
        /* <DEDUP_REMOVED lines=12> */
.L_x_160:
[----:B------:R-:W-:Y:S05]  /*64f0*/  BSYNC B1 ;  /* 0x0000000000017941 */ /* 0x000fea0003800000 */
.L_x_159:
[----:B------:R-:W-:Y:S05]  /*6500*/  @P1 BRA `(.L_x_161) ;  /* 0x0000001000301947 */ /* 0x000fea0003800000 */
[----:B-----5:R-:W-:-:S04]  /*6510*/  LOP3.LUT R5, R5, 0xff, RZ, 0xc0, !PT ;  /* 0x000000ff05057812 */ /* 0x020fc800078ec0ff */
[----:B------:R-:W-:-:S05]  /*6520*/  F2FP.F16.E4M3.UNPACK_B R5, R5 ;  /* 0x00000005ff05723e */ /* 0x000fca00020006ff */
[----:B------:R-:W-:-:S05]  /*6530*/  HADD2.F32 R10, -RZ, R5.H0_H0 ;  /* 0x20000005ff0a7230 */ /* 0x000fca0000004100 */
[----:B------:R-:W-:-:S04]  /*6540*/  FMUL R5, R10, R9 ;  /* 0x000000090a057220 */ /* 0x000fc80000400000 */
[----:B------:R-:W-:-:S05]  /*6550*/  FFMA R5, R18, R8, R5 ;  /* 0x0000000812057223 */ /* 0x000fca0000000005 */
[----:B------:R-:W-:-:S05]  /*6560*/  F2FP.SATFINITE.E4M3.F32.PACK_AB_MERGE_C R5, RZ, R5, RZ ;  /* 0x00000005ff05723e */ /* 0x000fca00048070ff */
[----:B------:R0:W-:Y:S01]  /*6570*/  STG.E.U8 desc[UR16][R6.64+0x39], R5 ;  /* 0x0000390506007986 */ /* 0x0001e2000c101110 */
[----:B------:R-:W-:Y:S05]  /*6580*/  BRA `(.L_x_161) ;  /* 0x0000001000107947 */ /* 0x000fea0003800000 */
.L_x_32:
[C---:B------:R-:W-:Y:S01]  /*6590*/  ISETP.GE.AND P0, PT, R34.reuse, 0x1, PT ;  /* 0x000000012200780c */ /* 0x040fe20003f06270 */
[-C--:B--2---:R-:W-:Y:S01]  /*65a0*/  FMUL R145, R145, R8.reuse ;  /* 0x0000000891917220 */ /* 0x084fe20000400000 */
[----:B------:R-:W-:Y:S01]  /*65b0*/  ISETP.GE.AND P2, PT, R34, 0x9, PT ;  /* 0x000000092200780c */ /* 0x000fe20003f46270 */
[-C--:B------:R-:W-:Y:S01]  /*65c0*/  FMUL R140, R140, R8.reuse ;  /* 0x000000088c8c7220 */ /* 0x080fe20000400000 */
[----:B------:R-:W-:Y:S01]  /*65d0*/  ISETP.LT.OR P1, PT, R33, 0x1, !P0 ;  /* 0x000000012100780c */ /* 0x000fe20004721670 */
[-C--:B------:R-:W-:Y:S01]  /*65e0*/  FMUL R143, R143, R8.reuse ;  /* 0x000000088f8f7220 */ /* 0x080fe20000400000 */
[----:B------:R-:W-:Y:S01]  /*65f0*/  F2FP.SATFINITE.E4M3.F32.PACK_AB_MERGE_C R145, RZ, R145, RZ ;  /* 0x00000091ff91723e */ /* 0x000fe200048070ff */
[-C--:B------:R-:W-:Y:S01]  /*6600*/  FMUL R138, R138, R8.reuse ;  /* 0x000000088a8a7220 */ /* 0x080fe20000400000 */
[----:B------:R-:W-:Y:S01]  /*6610*/  ISETP.LT.OR P4, PT, R33, 0x2, !P0 ;  /* 0x000000022100780c */ /* 0x000fe20004781670 */
[-C--:B------:R-:W-:Y:S01]  /*6620*/  FMUL R141, R141, R8.reuse ;  /* 0x000000088d8d7220 */ /* 0x080fe20000400000 */
[C---:B------:R-:W-:Y:S01]  /*6630*/  ISETP.LT.OR P5, PT, R33.reuse, 0x1, !P2 ;  /* 0x000000012100780c */ /* 0x040fe200057a1670 */
[-C--:B------:R-:W-:Y:S01]  /*6640*/  FMUL R136, R136, R8.reuse ;  /* 0x0000000888887220 */ /* 0x080fe20000400000 */
[----:B------:R-:W-:Y:S01]  /*6650*/  ISETP.LT.OR P6, PT, R33, 0x2, !P2 ;  /* 0x000000022100780c */ /* 0x000fe200057c1670 */
[----:B------:R-:W-:Y:S01]  /*6660*/  FMUL R139, R139, R8 ;  /* 0x000000088b8b7220 */ /* 0x000fe20000400000 */
[----:B------:R-:W-:Y:S01]  /*6670*/  F2FP.SATFINITE.E4M3.F32.PACK_AB_MERGE_C R5, RZ, R140, RZ ;  /* 0x0000008cff05723e */ /* 0x000fe200048070ff */
[-C--:B------:R-:W-:Y:S01]  /*6680*/  FMUL R134, R134, R8.reuse ;  /* 0x0000000886867220 */ /* 0x080fe20000400000 */
[----:B------:R-:W-:Y:S01]  /*6690*/  F2FP.SATFINITE.E4M3.F32.PACK_AB_MERGE_C R143, RZ, R143, RZ ;  /* 0x0000008fff8f723e */ /* 0x000fe200048070ff */
[----:B------:R-:W-:Y:S01]  /*66a0*/  @!P1 STG.E.U8 desc[UR16][R14.64], R145 ;  /* 0x000000910e009986 */ /* 0x000fe2000c101110 */
[----:B------:R-:W-:Y:S01]  /*66b0*/  ISETP.LT.OR P1, PT, R33, 0x9, !P0 ;  /* 0x000000092100780c */ /* 0x000fe20004721670 */
[----:B------:R-:W-:Y:S01]  /*66c0*/  FMUL R137, R137, R8 ;  /* 0x0000000889897220 */ /* 0x000fe20000400000 */
[----:B------:R-:W-:Y:S01]  /*66d0*/  F2FP.SATFINITE.E4M3.F32.PACK_AB_MERGE_C R25, RZ, R138, RZ ;  /* 0x0000008aff19723e */ /* 0x000fe200048070ff */
[----:B------:R0:W-:Y:S01]  /*66e0*/  @!P4 STG.E.U8 desc[UR16][R14.64+0x1], R5 ;  /* 0x000001050e00c986 */ /* 0x0001e2000c101110 */
[----:B------:R-:W-:Y:S01]  /*66f0*/  F2FP.SATFINITE.E4M3.F32.PACK_AB_MERGE_C R141, RZ, R141, RZ ;  /* 0x0000008dff8d723e */ /* 0x000fe200048070ff */
[-C--:B------:R-:W-:Y:S01]  /*6700*/  FMUL R132, R132, R8.reuse ;  /* 0x0000000884847220 */ /* 0x080fe20000400000 */
[C---:B------:R-:W-:Y:S01]  /*6710*/  ISETP.LT.OR P4, PT, R33.reuse, 0xa, !P0 ;  /* 0x0000000a2100780c */ /* 0x040fe20004781670 */
[----:B------:R-:W-:Y:S01]  /*6720*/  @!P5 STG.E.U8 desc[UR16][R12.64], R143 ;  /* 0x0000008f0c00d986 */ /* 0x000fe2000c101110 */
[----:B------:R-:W-:Y:S01]  /*6730*/  ISETP.LT.OR P5, PT, R33, 0x9, !P2 ;  /* 0x000000092100780c */ /* 0x000fe200057a1670 */
[-C--:B------:R-:W-:Y:S01]  /*6740*/  FMUL R135, R135, R8.reuse ;  /* 0x0000000887877220 */ /* 0x080fe20000400000 */
[----:B------:R-:W-:Y:S01]  /*6750*/  F2FP.SATFINITE.E4M3.F32.PACK_AB_MERGE_C R139, RZ, R139, RZ ;  /* 0x0000008bff8b723e */ /* 0x000fe200048070ff */
[----:B------:R1:W-:Y:S01]  /*6760*/  @!P6 STG.E.U8 desc[UR16][R12.64+0x1], R25 ;  /* 0x000001190c00e986 */ /* 0x0003e2000c101110 */
[C---:B------:R-:W-:Y:S01]  /*6770*/  ISETP.LT.OR P6, PT, R33.reuse, 0xa, !P2 ;  /* 0x0000000a2100780c */ /* 0x040fe200057c1670 */
[-C--:B------:R-:W-:Y:S01]  /*6780*/  FMUL R130, R130, R8.reuse ;  /* 0x0000000882827220 */ /* 0x080fe20000400000 */
[----:B------:R-:W-:Y:S01]  /*6790*/  F2FP.SATFINITE.E4M3.F32.PACK_AB_MERGE_C R137, RZ, R137, RZ ;  /* 0x00000089ff89723e */ /* 0x000fe200048070ff */
[----:B------:R-:W-:Y:S01]  /*67a0*/  @!P1 STG.E.U8 desc[UR16][R14.64+0x8], R141 ;  /* 0x0000088d0e009986 */ /* 0x000fe2000c101110 */
[----:B------:R-:W-:Y:S01]  /*67b0*/  ISETP.LT.OR P1, PT, R33, 0x11, !P0 ;  /* 0x000000112100780c */ /* 0x000fe20004721670 */
[----:B------:R-:W-:Y:S01]  /*67c0*/  FMUL R133, R133, R8 ;  /* 0x0000000885857220 */ /* 0x000fe20000400000 */
[----:B0-----:R-:W-:Y:S01]  /*67d0*/  F2FP.SATFINITE.E4M3.F32.PACK_AB_MERGE_C R5, RZ, R136, RZ ;  /* 0x00000088ff05723e */ /* 0x001fe200048070ff */
[-C--:B------:R-:W-:Y:S01]  /*67e0*/  FMUL R128, R128, R8.reuse ;  /* 0x0000000880807220 */ /* 0x080fe20000400000 */
[----:B------:R-:W-:Y:S01]  /*67f0*/  F2FP.SATFINITE.E4M3.F32.PACK_AB_MERGE_C R135, RZ, R135, RZ ;  /* 0x00000087ff87723e */ /* 0x000fe200048070ff */
[----:B------:R-:W-:Y:S01]  /*6800*/  FMUL R131, R131, R8 ;  /* 0x0000000883837220 */ /* 0x000fe20000400000 */
[----:B------:R-:W-:Y:S01]  /*6810*/  F2FP.SATFINITE.E4M3.F32.PACK_AB_MERGE_C R133, RZ, R133, RZ ;  /* 0x00000085ff85723e */ /* 0x000fe200048070ff */
[----:B------:R0:W-:Y:S01]  /*6820*/  @!P4 STG.E.U8 desc[UR16][R14.64+0x9], R5 ;  /* 0x000009050e00c986 */ /* 0x0001e2000c101110 */
[----:B-1----:R-:W-:Y:S01]  /*6830*/  F2FP.SATFINITE.E4M3.F32.PACK_AB_MERGE_C R25, RZ, R134, RZ ;  /* 0x00000086ff19723e */ /* 0x002fe200048070ff */
        /* <DEDUP_REMOVED lines=15> */
[-C--:B------:R-:W-:Y:S01]  /*6930*/  FMUL R125, R125, R8.reuse ;  /* 0x000000087d7d7220 */ /* 0x080fe20000400000 */
[----:B------:R-:W-:Y:S01]  /*6940*/  FMUL R120, R120, R8 ;  /* 0x0000000878787220 */ /* 0x000fe20000400000 */
[----:B------:R-:W-:Y:S01]  /*6950*/  F2FP.SATFINITE.E4M3.F32.PACK_AB_MERGE_C R127, RZ, R127, RZ ;  /* 0x0000007fff7f723e */ /* 0x000fe200048070ff */
[----:B------:R0:W-:Y:S01]  /*6960*/  @!P4 STG.E.U8 desc[UR16][R14.64+0x11], R5 ;  /* 0x000011050e00c986 */ /* 0x0001e2000c101110 */
[----:B-1----:R-:W-:Y:S01]  /*6970*/  F2FP.SATFINITE.E4M3.F32.PACK_AB_MERGE_C R25, RZ, R130, RZ ;  /* 0x00000082ff19723e */ /* 0x002fe200048070ff */
[-C--:B------:R-:W-:Y:S01]  /*6980*/  FMUL R123, R123, R8.reuse ;  /* 0x000000087b7b7220 */ /* 0x080fe20000400000 */
[C---:B------:R-:W-:Y:S01]  /*6990*/  ISETP.LT.OR P4, PT, R33.reuse, 0x1a, !P0 ;  /* 0x0000001a2100780c */ /* 0x040fe20004781670 */
[----:B------:R-:W-:Y:S01]  /*69a0*/  @!P5 STG.E.U8 desc[UR16][R12.64+0x10], R135 ;  /* 0x000010870c00d986 */ /* 0x000fe2000c101110 */
[C---:B------:R-:W-:Y:S01]  /*69b0*/  ISETP.LT.OR P5, PT, R33.reuse, 0x19, !P2 ;  /* 0x000000192100780c */ /* 0x040fe200057a1670 */
[-C--:B------:R-:W-:Y:S01]  /*69c0*/  FMUL R118, R118, R8.reuse ;  /* 0x0000000876767220 */ /* 0x080fe20000400000 */
[----:B------:R-:W-:Y:S01]  /*69d0*/  F2FP.SATFINITE.E4M3.F32.PACK_AB_MERGE_C R125, RZ, R125, RZ ;  /* 0x0000007dff7d723e */ /* 0x000fe200048070ff */
[----:B------:R1:W-:Y:S01]  /*69e0*/  @!P6 STG.E.U8 desc[UR16][R12.64+0x11], R25 ;  /* 0x000011190c00e986 */ /* 0x0003e2000c101110 */
[----:B------:R-:W-:Y:S01]  /*69f0*/  ISETP.LT.OR P6, PT, R33, 0x1a, !P2 ;  /* 0x0000001a2100780c */ /* 0x000fe200057c1670 */
        /* <DEDUP_REMOVED lines=8> */
[-C--:B------:R-:W-:Y:S01]  /*6a80*/  FMUL R114, R114, R8.reuse ;  /* 0x0000000872727220 */ /* 0x080fe20000400000 */
[----:B------:R-:W-:Y:S01]  /*6a90*/  FMUL R112, R112, R8 ;  /* 0x0000000870707220 */ /* 0x000fe20000400000 */
[----:B-1----:R-:W-:Y:S01]  /*6aa0*/  F2FP.SATFINITE.E4M3.F32.PACK_AB_MERGE_C R25, RZ, R126, RZ ;  /* 0x0000007eff19723e */ /* 0x002fe200048070ff */
[----:B------:R0:W-:Y:S01]  /*6ab0*/  @!P4 STG.E.U8 desc[UR16][R14.64+0x19], R5 ;  /* 0x000019050e00c986 */ /* 0x0001e2000c101110 */
[----:B------:R-:W-:Y:S01]  /*6ac0*/  ISETP.LT.OR P4, PT, R33, 0x22, !P0 ;  /* 0x000000222100780c */ /* 0x000fe20004781670 */
[-C--:B------:R-:W-:Y:S01]  /*6ad0*/  FMUL R117, R117, R8.reuse ;  /* 0x0000000875757220 */ /* 0x080fe20000400000 */
[----:B------:R-:W-:Y:S01]  /*6ae0*/  F2FP.SATFINITE.E4M3.F32.PACK_AB_MERGE_C R119, RZ, R119, RZ ;  /* 0x00000077ff77723e */ /* 0x000fe200048070ff */
[----:B------:R-:W-:Y:S01]  /*6af0*/  @!P5 STG.E.U8 desc[UR16][R12.64+0x18], R131 ;  /* 0x000018830c00d986 */ /* 0x000fe2000c101110 */
[----:B------:R-:W-:Y:S01]  /*6b00*/  ISETP.LT.OR P5, PT, R33, 0x21, !P2 ;  /* 0x000000212100780c */ /* 0x000fe200057a1670 */
[----:B------:R-:W-:Y:S01]  /*6b10*/  FMUL R115, R115, R8 ;  /* 0x0000000873737220 */ /* 0x000fe20000400000 */
[----:B------:R-:W-:Y:S01]  /*6b20*/  F2FP.SATFINITE.E4M3.F32.PACK_AB_MERGE_C R27, RZ, R112, RZ ;  /* 0x00000070ff1b723e */ /* 0x000fe200048070ff */
[----:B------:R1:W-:Y:S01]  /*6b30*/  @!P6 STG.E.U8 desc[UR16][R12.64+0x19], R25 ;  /* 0x000019190c00e986 */ /* 0x0003e2000c101110 */
[----:B------:R-:W-:Y:S01]  /*6b40*/  ISETP.LT.OR P6, PT, R33, 0x22, !P2 ;  /* 0x000000222100780c */ /* 0x000fe200057c1670 */
[-C--:B------:R-:W-:Y:S01]  /*6b50*/  FMUL R110, R110, R8.reuse ;  /* 0x000000086e6e7220 */ /* 0x080fe20000400000 */
[-C--:B------:R-:W-:Y:S01]  /*6b60*/  FMUL R113, R113, R8.reuse ;  /* 0x0000000871717220 */ /* 0x080fe20000400000 */
        /* <DEDUP_REMOVED lines=39> */
[-C--:B------:R-:W-:Y:S01]  /*6de0*/  FMUL R101, R101, R8.reuse ;  /* 0x0000000865657220 */ /* 0x080fe20000400000 */
[----:B------:R-:W-:Y:S01]  /*6df0*/  @!P1 STG.E.U8 desc[UR16][R14.64+0x30], R121 ;  /* 0x000030790e009986 */ /* 0x000fe2000c101110 */
[----:B------:R-:W-:Y:S01]  /*6e00*/  ISETP.LT.OR P1, PT, R33, 0x39, !P0 ;  /* 0x000000392100780c */ /* 0x000fe20004721670 */
[-C--:B------:R-:W-:Y:S01]  /*6e10*/  FMUL R99, R99, R8.reuse ;  /* 0x0000000863637220 */ /* 0x080fe20000400000 */
[----:B------:R-:W-:Y:S01]  /*6e20*/  ISETP.LT.OR P0, PT, R33, 0x3a, !P0 ;  /* 0x0000003a2100780c */ /* 0x000fe20004701670 */
[----:B------:R-:W-:Y:S01]  /*6e30*/  FMUL R94, R94, R8 ;  /* 0x000000085e5e7220 */ /* 0x000fe20000400000 */
[----:B0-----:R-:W-:Y:S01]  /*6e40*/  F2FP.SATFINITE.E4M3.F32.PACK_AB_MERGE_C R5, RZ, R116, RZ ;  /* 0x00000074ff05723e */ /* 0x001fe200048070ff */
[-C--:B------:R-:W-:Y:S01]  /*6e50*/  FMUL R92, R92, R8.reuse ;  /* 0x000000085c5c7220 */ /* 0x080fe20000400000 */
[----:B------:R-:W-:Y:S01]  /*6e60*/  F2FP.SATFINITE.E4M3.F32.PACK_AB_MERGE_C R103, RZ, R103, RZ ;  /* 0x00000067ff67723e */ /* 0x000fe200048070ff */
[----:B------:R-:W-:Y:S01]  /*6e70*/  FMUL R95, R95, R8 ;  /* 0x000000085f5f7220 */ /* 0x000fe20000400000 */
[----:B-1----:R-:W-:Y:S01]  /*6e80*/  F2FP.SATFINITE.E4M3.F32.PACK_AB_MERGE_C R25, RZ, R114, RZ ;  /* 0x00000072ff19723e */ /* 0x002fe200048070ff */
[----:B------:R0:W-:Y:S01]  /*6e90*/  @!P4 STG.E.U8 desc[UR16][R14.64+0x31], R5 ;  /* 0x000031050e00c986 */ /* 0x0001e2000c101110 */
[----:B------:R-:W-:Y:S01]  /*6ea0*/  ISETP.LT.OR P4, PT, R33, 0x39, !P2 ;  /* 0x000000392100780c */ /* 0x000fe20005781670 */
[-C--:B------:R-:W-:Y:S01]  /*6eb0*/  FMUL R97, R97, R8.reuse ;  /* 0x0000000861617220 */ /* 0x080fe20000400000 */
[----:B------:R-:W-:Y:S01]  /*6ec0*/  ISETP.LT.OR P2, PT, R33, 0x3a, !P2 ;  /* 0x0000003a2100780c */ /* 0x000fe20005741670 */
[----:B------:R-:W-:Y:S01]  /*6ed0*/  @!P5 STG.E.U8 desc[UR16][R12.64+0x30], R119 ;  /* 0x000030770c00d986 */ /* 0x000fe2000c101110 */
[----:B------:R-:W-:Y:S01]  /*6ee0*/  F2FP.SATFINITE.E4M3.F32.PACK_AB_MERGE_C R101, RZ, R101, RZ ;  /* 0x00000065ff65723e */ /* 0x000fe200048070ff */
[-C--:B------:R-:W-:Y:S01]  /*6ef0*/  FMUL R90, R90, R8.reuse ;  /* 0x000000085a5a7220 */ /* 0x080fe20000400000 */
[----:B------:R-:W-:Y:S01]  /*6f00*/  F2FP.SATFINITE.E4M3.F32.PACK_AB_MERGE_C R99, RZ, R99, RZ ;  /* 0x00000063ff63723e */ /* 0x000fe200048070ff */
[----:B------:R-:W-:Y:S01]  /*6f10*/  @!P6 STG.E.U8 desc[UR16][R12.64+0x31], R25 ;  /* 0x000031190c00e986 */ /* 0x000fe2000c101110 */
[----:B------:R-:W-:Y:S01]  /*6f20*/  F2FP.SATFINITE.E4M3.F32.PACK_AB_MERGE_C R95, RZ, R95, RZ ;  /* 0x0000005fff5f723e */ /* 0x000fe200048070ff */
[-C--:B------:R-:W-:Y:S01]  /*6f30*/  FMUL R22, R22, R8.reuse ;  /* 0x0000000816167220 */ /* 0x080fe20000400000 */
[-C--:B------:R-:W-:Y:S01]  /*6f40*/  FMUL R93, R93, R8.reuse ;  /* 0x000000085d5d7220 */ /* 0x080fe20000400000 */
[----:B------:R-:W-:Y:S01]  /*6f50*/  @!P0 STG.E.U8 desc[UR16][R14.64+0x39], R27 ;  /* 0x0000391b0e008986 */ /* 0x000fe2000c101110 */
[----:B------:R-:W-:Y:S01]  /*6f60*/  ISETP.GE.AND P0, PT, R34, 0x81, PT ;  /* 0x000000812200780c */ /* 0x000fe20003f06270 */
[----:B------:R-:W-:Y:S01]  /*6f70*/  FMUL R91, R91, R8 ;  /* 0x000000085b5b7220 */ /* 0x000fe20000400000 */
[----:B0-----:R-:W-:Y:S01]  /*6f80*/  F2FP.SATFINITE.E4M3.F32.PACK_AB_MERGE_C R5, RZ, R110, RZ ;  /* 0x0000006eff05723e */ /* 0x001fe200048070ff */
[----:B------:R0:W-:Y:S01]  /*6f90*/  @!P1 STG.E.U8 desc[UR16][R14.64+0x38], R117 ;  /* 0x000038750e009986 */ /* 0x0001e2000c101110 */
[C---:B------:R-:W-:Y:S01]  /*6fa0*/  ISETP.LT.OR P6, PT, R33.reuse, 0x1, !P0 ;  /* 0x000000012100780c */ /* 0x040fe200047c1670 */
[-C--:B------:R-:W-:Y:S01]  /*6fb0*/  FMUL R88, R88, R8.reuse ;  /* 0x0000000858587220 */ /* 0x080fe20000400000 */
[----:B------:R-:W-:Y:S01]  /*6fc0*/  ISETP.LT.OR P5, PT, R33, 0x2, !P0 ;  /* 0x000000022100780c */ /* 0x000fe200047a1670 */
[----:B------:R-:W-:Y:S01]  /*6fd0*/  @!P4 STG.E.U8 desc[UR16][R12.64+0x38], R115 ;  /* 0x000038730c00c986 */ /* 0x000fe2000c101110 */
[----:B------:R-:W-:Y:S01]  /*6fe0*/  ISETP.GE.AND P1, PT, R34, 0x89, PT ;  /* 0x000000892200780c */ /* 0x000fe20003f26270 */
[-C--:B------:R-:W-:Y:S01]  /*6ff0*/  FMUL R21, R21, R8.reuse ;  /* 0x0000000815157220 */ /* 0x080fe20000400000 */
[----:B------:R-:W-:Y:S01]  /*7000*/  F2FP.SATFINITE.E4M3.F32.PACK_AB_MERGE_C R97, RZ, R97, RZ ;  /* 0x00000061ff61723e */ /* 0x000fe200048070ff */
[----:B------:R1:W-:Y:S01]  /*7010*/  @!P2 STG.E.U8 desc[UR16][R12.64+0x39], R5 ;  /* 0x000039050c00a986 */ /* 0x0003e2000c101110 */
[----:B------:R-:W-:Y:S01]  /*7020*/  ISETP.LT.OR P4, PT, R33, 0x1, !P1 ;  /* 0x000000012100780c */ /* 0x000fe20004f81670 */
[-C--:B------:R-:W-:Y:S01]  /*7030*/  FMUL R89, R89, R8.reuse ;  /* 0x0000000859597220 */ /* 0x080fe20000400000 */
[----:B------:R-:W-:Y:S01]  /*7040*/  ISETP.LT.OR P2, PT, R33, 0xa, !P0 ;  /* 0x0000000a2100780c */ /* 0x000fe20004741670 */
[----:B------:R-:W-:Y:S01]  /*7050*/  FMUL R23, R23, R8 ;  /* 0x0000000817177220 */ /* 0x000fe20000400000 */
[----:B0-----:R-:W-:Y:S01]  /*7060*/  F2FP.SATFINITE.E4M3.F32.PACK_AB_MERGE_C R15, RZ, R108, RZ ;  /* 0x0000006cff0f723e */ /* 0x001fe200048070ff */
[----:B------:R-:W-:Y:S01]  /*7070*/  @!P6 STG.E.U8 desc[UR16][R10.64], R113 ;  /* 0x000000710a00e986 */ /* 0x000fe2000c101110 */
[C---:B------:R-:W-:Y:S01]  /*7080*/  ISETP.LT.OR P6, PT, R33.reuse, 0x2, !P1 ;  /* 0x000000022100780c */ /* 0x040fe20004fc1670 */
[-C--:B------:R-:W-:Y:S01]  /*7090*/  FMUL R20, R20, R8.reuse ;  /* 0x0000000814147220 */ /* 0x080fe20000400000 */
[----:B------:R-:W-:Y:S01]  /*70a0*/  F2FP.SATFINITE.E4M3.F32.PACK_AB_MERGE_C R93, RZ, R93, RZ ;  /* 0x0000005dff5d723e */ /* 0x000fe200048070ff */
[----:B------:R-:W-:Y:S01]  /*70b0*/  @!P5 STG.E.U8 desc[UR16][R10.64+0x1], R15 ;  /* 0x0000010f0a00d986 */ /* 0x000fe2000c101110 */
[----:B------:R-:W-:Y:S01]  /*70c0*/  ISETP.LT.OR P5, PT, R33, 0x9, !P0 ;  /* 0x000000092100780c */ /* 0x000fe200047a1670 */
[----:B------:R-:W-:Y:S01]  /*70d0*/  FMUL R17, R17, R8 ;  /* 0x0000000811117220 */ /* 0x000fe20000400000 */
[----:B-1----:R-:W-:Y:S01]  /*70e0*/  F2FP.SATFINITE.E4M3.F32.PACK_AB_MERGE_C R5, RZ, R106, RZ ;  /* 0x0000006aff05723e */ /* 0x002fe200048070ff */
[----:B------:R-:W-:Y:S01]  /*70f0*/  @!P4 STG.E.U8 desc[UR16][R6.64], R111 ;  /* 0x0000006f0600c986 */ /* 0x000fe2000c101110 */
[----:B------:R-:W-:Y:S01]  /*7100*/  F2FP.SATFINITE.E4M3.F32.PACK_AB_MERGE_C R13, RZ, R104, RZ ;  /* 0x00000068ff0d723e */ /* 0x000fe200048070ff */
[-C--:B------:R-:W-:Y:S01]  /*7110*/  FMUL R16, R16, R8.reuse ;  /* 0x0000000810107220 */ /* 0x080fe20000400000 */
[----:B------:R-:W-:Y:S01]  /*7120*/  ISETP.LT.OR P4, PT, R33, 0x9, !P1 ;  /* 0x000000092100780c */ /* 0x000fe20004f81670 */
[-C--:B------:R-:W-:Y:S01]  /*7130*/  FMUL R19, R19, R8.reuse ;  /* 0x0000000813137220 */ /* 0x080fe20000400000 */
[----:B------:R-:W-:Y:S01]  /*7140*/  F2FP.SATFINITE.E4M3.F32.PACK_AB_MERGE_C R91, RZ, R91, RZ ;  /* 0x0000005bff5b723e */ /* 0x000fe200048070ff */
[----:B------:R0:W-:Y:S01]  /*7150*/  @!P6 STG.E.U8 desc[UR16][R6.64+0x1], R5 ;  /* 0x000001050600e986 */ /* 0x0001e2000c101110 */
[C---:B------:R-:W-:Y:S01]  /*7160*/  ISETP.LT.OR P6, PT, R33.reuse, 0xa, !P1 ;  /* 0x0000000a2100780c */ /* 0x040fe20004fc1670 */
[----:B------:R-:W-:Y:S01]  /*7170*/  FMUL R18, R18, R8 ;  /* 0x0000000812127220 */ /* 0x000fe20000400000 */
[----:B------:R-:W-:Y:S01]  /*7180*/  F2FP.SATFINITE.E4M3.F32.PACK_AB_MERGE_C R21, RZ, R21, RZ ;  /* 0x00000015ff15723e */ /* 0x000fe200048070ff */
[----:B------:R1:W-:Y:S01]  /*7190*/  @!P2 STG.E.U8 desc[UR16][R10.64+0x9], R13 ;  /* 0x0000090d0a00a986 */ /* 0x0003e2000c101110 */
[----:B------:R-:W-:-:S02]  /*71a0*/  ISETP.LT.OR P2, PT, R33, 0x12, !P0 ;  /* 0x000000122100780c */ /* 0x000fc40004741670 */
[----:B------:R-:W-:Y:S01]  /*71b0*/  F2FP.SATFINITE.E4M3.F32.PACK_AB_MERGE_C R89, RZ, R89, RZ ;  /* 0x00000059ff59723e */ /* 0x000fe200048070ff */
[----:B------:R-:W-:Y:S01]  /*71c0*/  @!P5 STG.E.U8 desc[UR16][R10.64+0x8], R107 ;  /* 0x0000086b0a00d986 */ /* 0x000fe2000c101110 */
[C---:B------:R-:W-:Y:S02]  /*71d0*/  ISETP.LT.OR P5, PT, R33.reuse, 0x11, !P0 ;  /* 0x000000112100780c */ /* 0x040fe400047a1670 */
[----:B------:R-:W-:Y:S01]  /*71e0*/  F2FP.SATFINITE.E4M3.F32.PACK_AB_MERGE_C R23, RZ, R23, RZ ;  /* 0x00000017ff17723e */ /* 0x000fe200048070ff */
[----:B------:R-:W-:Y:S01]  /*71f0*/  @!P4 STG.E.U8 desc[UR16][R6.64+0x8], R109 ;  /* 0x0000086d0600c986 */ /* 0x000fe2000c101110 */
[----:B0-----:R-:W-:Y:S02]  /*7200*/  F2FP.SATFINITE.E4M3.F32.PACK_AB_MERGE_C R5, RZ, R102, RZ ;  /* 0x00000066ff05723e */ /* 0x001fe400048070ff */
[C---:B------:R-:W-:Y:S02]  /*7210*/  ISETP.LT.OR P4, PT, R33.reuse, 0x11, !P1 ;  /* 0x000000112100780c */ /* 0x040fe40004f81670 */
[----:B-1----:R-:W-:Y:S01]  /*7220*/  F2FP.SATFINITE.E4M3.F32.PACK_AB_MERGE_C R13, RZ, R98, RZ ;  /* 0x00000062ff0d723e */ /* 0x002fe200048070ff */
[----:B------:R0:W-:Y:S01]  /*7230*/  @!P6 STG.E.U8 desc[UR16][R6.64+0x9], R5 ;  /* 0x000009050600e986 */ /* 0x0001e2000c101110 */
[----:B------:R-:W-:-:S02]  /*7240*/  ISETP.LT.OR P6, PT, R33, 0x12, !P1 ;  /* 0x000000122100780c */ /* 0x000fc40004fc1670 */
[----:B------:R-:W-:Y:S01]  /*7250*/  F2FP.SATFINITE.E4M3.F32.PACK_AB_MERGE_C R17, RZ, R17, RZ ;  /* 0x00000011ff11723e */ /* 0x000fe200048070ff */
[----:B------:R1:W-:Y:S01]  /*7260*/  @!P2 STG.E.U8 desc[UR16][R10.64+0x11], R13 ;  /* 0x0000110d0a00a986 */ /* 0x0003e2000c101110 */
[C---:B------:R-:W-:Y:S02]  /*7270*/  ISETP.LT.OR P2, PT, R33.reuse, 0x1a, !P0 ;  /* 0x0000001a2100780c */ /* 0x040fe40004741670 */
[----:B------:R-:W-:Y:S01]  /*7280*/  F2FP.SATFINITE.E4M3.F32.PACK_AB_MERGE_C R19, RZ, R19, RZ ;  /* 0x00000013ff13723e */ /* 0x000fe200048070ff */
[----:B------:R-:W-:Y:S01]  /*7290*/  @!P5 STG.E.U8 desc[UR16][R10.64+0x10], R105 ;  /* 0x000010690a00d986 */ /* 0x000fe2000c101110 */
[----:B------:R-:W-:Y:S02]  /*72a0*/  ISETP.LT.OR P5, PT, R33, 0x19, !P0 ;  /* 0x000000192100780c */ /* 0x000fe400047a1670 */
[----:B------:R-:W-:Y:S01]  /*72b0*/  F2FP.SATFINITE.E4M3.F32.PACK_AB_MERGE_C R15, RZ, R18, RZ ;  /* 0x00000012ff0f723e */ /* 0x000fe200048070ff */
[----:B------:R-:W-:Y:S01]  /*72c0*/  @!P4 STG.E.U8 desc[UR16][R6.64+0x10], R103 ;  /* 0x000010670600c986 */ /* 0x000fe2000c101110 */
[----:B0-----:R-:W-:-:S02]  /*72d0*/  F2FP.SATFINITE.E4M3.F32.PACK_AB_MERGE_C R5, RZ, R100, RZ ;  /* 0x00000064ff05723e */ /* 0x001fc400048070ff */
[C---:B------:R-:W-:Y:S02]  /*72e0*/  ISETP.LT.OR P4, PT, R33.reuse, 0x19, !P1 ;  /* 0x000000192100780c */ /* 0x040fe40004f81670 */
[----:B-1----:R-:W-:Y:S01]  /*72f0*/  F2FP.SATFINITE.E4M3.F32.PACK_AB_MERGE_C R13, RZ, R96, RZ ;  /* 0x00000060ff0d723e */ /* 0x002fe200048070ff */
[----:B------:R0:W-:Y:S01]  /*7300*/  @!P6 STG.E.U8 desc[UR16][R6.64+0x11], R5 ;  /* 0x000011050600e986 */ /* 0x0001e2000c101110 */
[----:B------:R-:W-:-:S03]  /*7310*/  ISETP.LT.OR P6, PT, R33, 0x1a, !P1 ;  /* 0x0000001a2100780c */ /* 0x000fc60004fc1670 */
[----:B------:R1:W-:Y:S01]  /*7320*/  @!P2 STG.E.U8 desc[UR16][R10.64+0x19], R13 ;  /* 0x0000190d0a00a986 */ /* 0x0003e2000c101110 */
[----:B------:R-:W-:-:S03]  /*7330*/  ISETP.LT.OR P2, PT, R33, 0x22, !P0 ;  /* 0x000000222100780c */ /* 0x000fc60004741670 */
[----:B------:R-:W-:Y:S01]  /*7340*/  @!P5 STG.E.U8 desc[UR16][R10.64+0x18], R101 ;  /* 0x000018650a00d986 */ /* 0x000fe2000c101110 */
[C---:B------:R-:W-:Y:S02]  /*7350*/  ISETP.LT.OR P5, PT, R33.reuse, 0x21, !P0 ;  /* 0x000000212100780c */ /* 0x040fe400047a1670 */
[----:B0-----:R-:W-:Y:S01]  /*7360*/  F2FP.SATFINITE.E4M3.F32.PACK_AB_MERGE_C R5, RZ, R94, RZ ;  /* 0x0000005eff05723e */ /* 0x001fe200048070ff */
[----:B------:R-:W-:Y:S01]  /*7370*/  @!P4 STG.E.U8 desc[UR16][R6.64+0x18], R99 ;  /* 0x000018630600c986 */ /* 0x000fe2000c101110 */
        /* <DEDUP_REMOVED lines=25> */
[C---:B------:R-:W-:Y:S02]  /*7510*/  ISETP.LT.OR P2, PT, R33.reuse, 0x39, !P0 ;  /* 0x000000392100780c */ /* 0x040fe40004741670 */
[C---:B------:R-:W-:Y:S01]  /*7520*/  ISETP.LT.OR P0, PT, R33.reuse, 0x3a, !P0 ;  /* 0x0000003a2100780c */ /* 0x040fe20004701670 */
[----:B------:R1:W-:Y:S01]  /*7530*/  @!P5 STG.E.U8 desc[UR16][R10.64+0x30], R89 ;  /* 0x000030590a00d986 */ /* 0x0003e2000c101110 */
[C---:B------:R-:W-:Y:S02]  /*7540*/  ISETP.LT.OR P5, PT, R33.reuse, 0x39, !P1 ;  /* 0x000000392100780c */ /* 0x040fe40004fa1670 */
[----:B------:R-:W-:Y:S01]  /*7550*/  ISETP.LT.OR P1, PT, R33, 0x3a, !P1 ;  /* 0x0000003a2100780c */ /* 0x000fe20004f21670 */
[----:B------:R1:W-:Y:S01]  /*7560*/  @!P4 STG.E.U8 desc[UR16][R6.64+0x30], R23 ;  /* 0x000030170600c986 */ /* 0x0003e2000c101110 */
[----:B0-----:R-:W-:-:S05]  /*7570*/  F2FP.SATFINITE.E4M3.F32.PACK_AB_MERGE_C R5, RZ, R20, RZ ;  /* 0x00000014ff05723e */ /* 0x001fca00048070ff */
[----:B------:R1:W-:Y:S04]  /*7580*/  @!P6 STG.E.U8 desc[UR16][R6.64+0x31], R5 ;  /* 0x000031050600e986 */ /* 0x0003e8000c101110 */
[----:B------:R1:W-:Y:S04]  /*7590*/  @!P2 STG.E.U8 desc[UR16][R10.64+0x38], R17 ;  /* 0x000038110a00a986 */ /* 0x0003e8000c101110 */
[----:B------:R1:W-:Y:S04]  /*75a0*/  @!P0 STG.E.U8 desc[UR16][R10.64+0x39], R13 ;  /* 0x0000390d0a008986 */ /* 0x0003e8000c101110 */
[----:B------:R1:W-:Y:S04]  /*75b0*/  @!P5 STG.E.U8 desc[UR16][R6.64+0x38], R19 ;  /* 0x000038130600d986 */ /* 0x0003e8000c101110 */
[----:B------:R1:W-:Y:S02]  /*75c0*/  @!P1 STG.E.U8 desc[UR16][R6.64+0x39], R15 ;  /* 0x0000390f06009986 */ /* 0x0003e4000c101110 */
.L_x_161:
[----:B------:R-:W-:Y:S05]  /*75d0*/  BSYNC B0 ;  /* 0x0000000000007941 */ /* 0x000fea0003800000 */
.L_x_31:
[----:B------:R-:W-:Y:S01]  /*75e0*/  ULDC UR6, c[0x0][0xc] ;  /* 0x0000030000067ab9 */ /* 0x000fe20000000800 */
[----:B------:R-:W-:Y:S01]  /*75f0*/  ULDC UR7, c[0x0][0x10] ;  /* 0x0000040000077ab9 */ /* 0x000fe20000000800 */
[----:B01---5:R-:W0:Y:S01]  /*7600*/  LDC R5, c[0x0][0x14] ;  /* 0x00000500ff057b82 */ /* 0x023e220000000800 */
[----:B------:R-:W-:Y:S01]  /*7610*/  UIMAD.WIDE.U32 UR6, UR6, UR7, URZ ;  /* 0x00000007060672a5 */ /* 0x000fe2000f8e003f */
[----:B------:R-:W-:Y:S01]  /*7620*/  PRMT R6, RZ, 0x7610, R6 ;  /* 0x00007610ff067816 */ /* 0x000fe20000000006 */
[----:B------:R-:W-:-:S04]  /*7630*/  IMAD.MOV.U32 R7, RZ, RZ, -0x1 ;  /* 0xffffffffff077424 */ /* 0x000fc800078e00ff */
[----:B0-----:R-:W-:-:S04]  /*7640*/  IMAD.WIDE.U32 R2, R5, UR6, R2 ;  /* 0x0000000605027c25 */ /* 0x001fc8000f8e0002 */
[----:B------:R-:W-:Y:S01]  /*7650*/  IMAD R5, R5, UR7, RZ ;  /* 0x0000000705057c24 */ /* 0x000fe2000f8e02ff */
[----:B------:R-:W-:Y:S02]  /*7660*/  ULDC.64 UR6, c[0x0][0x650] ;  /* 0x0001940000067ab9 */ /* 0x000fe40000000a00 */
[----:B------:R-:W-:Y:S01]  /*7670*/  ISETP.GE.U32.AND P0, PT, R2, UR6, PT ;  /* 0x0000000602007c0c */ /* 0x000fe2000bf06070 */
[----:B------:R-:W-:Y:S02]  /*7680*/  IMAD.IADD R3, R3, 0x1, R5 ;  /* 0x0000000103037824 */ /* 0x000fe400078e0205 */
[----:B------:R-:W-:-:S03]  /*7690*/  IMAD.MOV.U32 R5, RZ, RZ, -0x1 ;  /* 0xffffffffff057424 */ /* 0x000fc600078e00ff */
[----:B------:R-:W-:-:S13]  /*76a0*/  ISETP.GE.U32.AND.EX P0, PT, R3, UR7, PT, P0 ;  /* 0x0000000703007c0c */ /* 0x000fda000bf06100 */
[----:B------:R-:W-:Y:S05]  /*76b0*/  @P0 BRA `(.L_x_162) ;  /* 0x0000000400600947 */ /* 0x000fea0003800000 */
[----:B------:R-:W0:Y:S01]  /*76c0*/  S2R R20, SR_CTAID.X ;  /* 0x0000000000147919 */ /* 0x000e220000002500 */
[----:B------:R-:W1:Y:S01]  /*76d0*/  LDC.64 R14, c[0x0][0x628] ;  /* 0x00018a00ff0e7b82 */ /* 0x000e620000000a00 */
[----:B------:R-:W-:Y:S01]  /*76e0*/  ULDC UR6, c[0x0][0x150] ;  /* 0x0000540000067ab9 */ /* 0x000fe20000000800 */
[----:B--234-:R-:W-:Y:S01]  /*76f0*/  IMAD.MOV.U32 R12, RZ, RZ, R2 ;  /* 0x000000ffff0c7224 */ /* 0x01cfe200078e0002 */
[----:B------:R-:W2:Y:S01]  /*7700*/  S2R R22, SR_CTAID.Y ;  /* 0x0000000000167919 */ /* 0x000ea20000002600 */
[----:B------:R-:W-:-:S04]  /*7710*/  IMAD.MOV.U32 R13, RZ, RZ, R3 ;  /* 0x000000ffff0d7224 */ /* 0x000fc800078e0003 */
[----:B------:R-:W3:Y:S08]  /*7720*/  LDC R23, c[0x0][0x144] ;  /* 0x00005100ff177b82 */ /* 0x000ef00000000800 */
[----:B------:R-:W4:Y:S08]  /*7730*/  LDC R16, c[0x0][0x630] ;  /* 0x00018c00ff107b82 */ /* 0x000f300000000800 */
[----:B------:R-:W2:Y:S01]  /*7740*/  LDC.64 R18, c[0x0][0x620] ;  /* 0x00018800ff127b82 */ /* 0x000ea20000000a00 */
[----:B-1----:R-:W-:-:S04]  /*7750*/  ISETP.NE.U32.AND P0, PT, R14, RZ, PT ;  /* 0x000000ff0e00720c */ /* 0x002fc80003f05070 */
[----:B------:R-:W-:Y:S02]  /*7760*/  ISETP.NE.AND.EX P0, PT, R15, RZ, PT, P0 ;  /* 0x000000ff0f00720c */ /* 0x000fe40003f05300 */
[----:B0-----:R-:W-:-:S05]  /*7770*/  I2FP.F32.U32 R5, R20 ;  /* 0x0000001400057245 */ /* 0x001fca0000201000 */
[----:B------:R-:W-:-:S04]  /*7780*/  FMUL R5, R5, UR6 ;  /* 0x0000000605057c20 */ /* 0x000fc80008400000 */
[----:B------:R0:W1:Y:S02]  /*7790*/  F2I.U32.TRUNC.NTZ R21, R5 ;  /* 0x0000000500157305 */ /* 0x000064000020f000 */
[----:B---34-:R-:W-:Y:S05]  /*77a0*/  @!P0 BRA `(.L_x_163) ;  /* 0x0000000000288947 */ /* 0x018fea0003800000 */
[----:B0-----:R-:W0:Y:S02]  /*77b0*/  LDC R5, c[0x0][0x634] ;  /* 0x00018d00ff057b82 */ /* 0x001e240000000800 */
        /* <DEDUP_REMOVED lines=9> */
.L_x_163:
[-CC-:B------:R-:W-:Y:S01]  /*7850*/  SHF.R.U64 R17, R12, R16.reuse, R13.reuse ;  /* 0x000000100c117219 */ /* 0x180fe2000000120d */
[----:B------:R-:W3:Y:S01]  /*7860*/  LDC.64 R28, c[0x0][0x640] ;  /* 0x00019000ff1c7b82 */ /* 0x000ee20000000a00 */
[----:B0-----:R-:W-:Y:S01]  /*7870*/  SHF.R.U32.HI R5, RZ, R16, R13 ;  /* 0x00000010ff057219 */ /* 0x001fe2000001160d */
[----:B-1----:R-:W-:Y:S01]  /*7880*/  IMAD.MOV R21, RZ, RZ, -R21 ;  /* 0x000000ffff157224 */ /* 0x002fe200078e0a15 */
[----:B------:R-:W-:Y:S01]  /*7890*/  IADD3 R11, P0, RZ, -R17, RZ ;  /* 0x80000011ff0b7210 */ /* 0x000fe20007f1e0ff */
[----:B------:R-:W-:Y:S02]  /*78a0*/  ULDC UR6, c[0x0][0x154] ;  /* 0x0000550000067ab9 */ /* 0x000fe40000000800 */
[----:B------:R-:W-:Y:S02]  /*78b0*/  IMAD R23, R23, R21, R20 ;  /* 0x0000001517177224 */ /* 0x000fe400078e0214 */
[----:B------:R-:W0:Y:S01]  /*78c0*/  LDC R12, c[0x0][0x618] ;  /* 0x00018600ff0c7b82 */ /* 0x000e220000000800 */
[----:B------:R-:W-:-:S02]  /*78d0*/  IMAD.X R5, RZ, RZ, ~R5, P0 ;  /* 0x000000ffff057224 */ /* 0x000fc400000e0e05 */
[----:B--2---:R-:W-:-:S04]  /*78e0*/  IMAD.WIDE.U32 R6, R11, R18, R2 ;  /* 0x000000120b067225 */ /* 0x004fc800078e0002 */
[----:B------:R-:W-:Y:S01]  /*78f0*/  IMAD R10, R5, R18, RZ ;  /* 0x00000012050a7224 */ /* 0x000fe200078e02ff */
[----:B------:R-:W1:Y:S03]  /*7900*/  LDC R24, c[0x0][0x608] ;  /* 0x00018200ff187b82 */ /* 0x000e660000000800 */
[----:B------:R-:W-:Y:S02]  /*7910*/  IMAD R5, R11, R19, R10 ;  /* 0x000000130b057224 */ /* 0x000fe400078e020a */
[----:B------:R-:W-:Y:S02]  /*7920*/  IMAD.MOV.U32 R11, RZ, RZ, 0x1 ;  /* 0x00000001ff0b7424 */ /* 0x000fe400078e00ff */
[----:B------:R-:W-:Y:S01]  /*7930*/  IMAD.IADD R5, R7, 0x1, R5 ;  /* 0x0000000107057824 */ /* 0x000fe200078e0205 */
[----:B------:R-:W2:Y:S01]  /*7940*/  LDC R26, c[0x0][0x658] ;  /* 0x00019600ff1a7b82 */ /* 0x000ea20000000800 */
[----:B------:R-:W-:-:S02]  /*7950*/  I2FP.F32.U32 R7, R22 ;  /* 0x0000001600077245 */ /* 0x000fc40000201000 */
[----:B---3--:R-:W-:-:S03]  /*7960*/  ISETP.NE.U32.AND P0, PT, R28, RZ, PT ;  /* 0x000000ff1c00720c */ /* 0x008fc60003f05070 */
[----:B------:R-:W-:Y:S01]  /*7970*/  FMUL R10, R7, UR6 ;  /* 0x00000006070a7c20 */ /* 0x000fe20008400000 */
[----:B------:R-:W-:Y:S01]  /*7980*/  ISETP.NE.AND.EX P0, PT, R29, RZ, PT, P0 ;  /* 0x000000ff1d00720c */ /* 0x000fe20003f05300 */
[----:B------:R-:W3:Y:S01]  /*7990*/  LDC R21, c[0x0][0x148] ;  /* 0x00005200ff157b82 */ /* 0x000ee20000000800 */
[-CC-:B0-----:R-:W-:Y:S01]  /*79a0*/  SHF.R.U64 R16, R6, R12.reuse, R5.reuse ;  /* 0x0000000c06107219 */ /* 0x181fe20000001205 */
[----:B------:R0:W4:Y:S01]  /*79b0*/  F2I.U32.TRUNC.NTZ R18, R10 ;  /* 0x0000000a00127305 */ /* 0x000122000020f000 */
[----:B------:R-:W-:Y:S01]  /*79c0*/  SHF.R.U32.HI R5, RZ, R12, R5 ;  /* 0x0000000cff057219 */ /* 0x000fe20000011605 */
[----:B------:R-:W-:-:S04]  /*79d0*/  IMAD.MOV.U32 R7, RZ, RZ, -0x1 ;  /* 0xffffffffff077424 */ /* 0x000fc800078e00ff */
[----:B------:R-:W0:Y:S01]  /*79e0*/  LDC R20, c[0x0][0x600] ;  /* 0x00018000ff147b82 */ /* 0x000e220000000800 */
[-CC-:B-1----:R-:W-:Y:S02]  /*79f0*/  SHF.R.U64 R14, R16, R24.reuse, R5.reuse ;  /* 0x00000018100e7219 */ /* 0x182fe40000001205 */
[----:B------:R-:W-:-:S05]  /*7a00*/  SHF.R.U32.HI R5, RZ, R24, R5 ;  /* 0x00000018ff057219 */ /* 0x000fca0000011605 */
[----:B------:R-:W1:Y:S01]  /*7a10*/  LDC R27, c[0x0][0x648] ;  /* 0x00019200ff1b7b82 */ /* 0x000e620000000800 */
[-C--:B--2---:R-:W-:Y:S02]  /*7a20*/  SHF.L.U32 R6, R7, R26.reuse, RZ ;  /* 0x0000001a07067219 */ /* 0x084fe400000006ff */
[-CC-:B------:R-:W-:Y:S02]  /*7a30*/  SHF.R.U64 R19, R14, R26.reuse, R5.reuse ;  /* 0x0000001a0e137219 */ /* 0x180fe40000001205 */
[----:B------:R-:W-:Y:S02]  /*7a40*/  SHF.R.U32.HI R7, RZ, R26, R5 ;  /* 0x0000001aff077219 */ /* 0x000fe40000011605 */
[----:B------:R-:W-:Y:S01]  /*7a50*/  LOP3.LUT R25, RZ, R6, RZ, 0x33, !PT ;  /* 0x00000006ff197212 */ /* 0x000fe200078e33ff */
[----:B------:R-:W2:Y:S01]  /*7a60*/  LDC R30, c[0x0][0x638] ;  /* 0x00018e00ff1e7b82 */ /* 0x000ea20000000800 */
[----:B------:R-:W-:Y:S01]  /*7a70*/  SHF.L.U32 R26, R11, R26, RZ ;  /* 0x0000001a0b1a7219 */ /* 0x000fe200000006ff */
[----:B------:R-:W-:-:S06]  /*7a80*/  IMAD.MOV.U32 R6, RZ, RZ, R19 ;  /* 0x000000ffff067224 */ /* 0x000fcc00078e0013 */
[----:B------:R-:W0:Y:S01]  /*7a90*/  LDC R31, c[0x0][0x610] ;  /* 0x00018400ff1f7b82 */ /* 0x000e220000000800 */
[----:B----4-:R-:W-:Y:S05]  /*7aa0*/  @!P0 BRA `(.L_x_164) ;  /* 0x0000000000288947 */ /* 0x010fea0003800000 */
[----:B------:R-:W4:Y:S02]  /*7ab0*/  LDC R6, c[0x0][0x64c] ;  /* 0x00019300ff067b82 */ /* 0x000f240000000800 */
[----:B----4-:R-:W-:-:S05]  /*7ac0*/  IADD3 R5, P0, R19, R6, RZ ;  /* 0x0000000613057210 */ /* 0x010fca0007f1e0ff */
[----:B------:R-:W-:-:S04]  /*7ad0*/  IMAD.X R15, RZ, RZ, R7, P0 ;  /* 0x000000ffff0f7224 */ /* 0x000fc800000e0607 */
[----:B------:R-:W-:-:S04]  /*7ae0*/  IMAD.WIDE.U32 R6, R15, R28, RZ ;  /* 0x0000001c0f067225 */ /* 0x000fc800078e00ff */
[----:B0-----:R-:W-:-:S04]  /*7af0*/  IMAD.WIDE.U32 R10, P0, R5, R29, R6 ;  /* 0x0000001d050a7225 */ /* 0x001fc80007800006 */
[----:B------:R-:W-:-:S04]  /*7b00*/  IMAD.WIDE.U32 R6, R5, R28, RZ ;  /* 0x0000001c05067225 */ /* 0x000fc800078e00ff */
[----:B------:R-:W-:Y:S01]  /*7b10*/  IMAD.X R13, RZ, RZ, RZ, P0 ;  /* 0x000000ffff0d7224 */ /* 0x000fe200000e06ff */
[----:B------:R-:W-:Y:S01]  /*7b20*/  IADD3 RZ, P0, R7, R10, RZ ;  /* 0x0000000a07ff7210 */ /* 0x000fe20007f1e0ff */
[----:B------:R-:W-:-:S04]  /*7b30*/  IMAD.MOV.U32 R12, RZ, RZ, R11 ;  /* 0x000000ffff0c7224 */ /* 0x000fc800078e000b */
[----:B------:R-:W-:-:S08]  /*7b40*/  IMAD.WIDE.U32.X R6, R15, R29, R12, P0 ;  /* 0x0000001d0f067225 */ /* 0x000fd000000e040c */
.L_x_164:
[----:B-1----:R-:W-:Y:S01]  /*7b50*/  SHF.R.U64 R5, R6, R27, R7 ;  /* 0x0000001b06057219 */ /* 0x002fe20000001207 */
[----:B0-----:R-:W-:Y:S01]  /*7b60*/  VIADD R7, R20, 0xffffffff ;  /* 0xffffffff14077836 */ /* 0x001fe20000000000 */
[----:B------:R-:W-:Y:S01]  /*7b70*/  LOP3.LUT R32, R14, R25, RZ, 0xc0, !PT ;  /* 0x000000190e207212 */ /* 0x000fe200078ec0ff */
[----:B------:R-:W-:Y:S02]  /*7b80*/  IMAD.MOV R18, RZ, RZ, -R18 ;  /* 0x000000ffff127224 */ /* 0x000fe400078e0a12 */
[----:B------:R-:W-:Y:S01]  /*7b90*/  IMAD.MOV R6, RZ, RZ, -R5 ;  /* 0x000000ffff067224 */ /* 0x000fe200078e0a05 */
[----:B------:R-:W-:Y:S01]  /*7ba0*/  LOP3.LUT R16, R16, R7, RZ, 0xc0, !PT ;  /* 0x0000000710107212 */ /* 0x000fe200078ec0ff */
[----:B------:R-:W-:Y:S02]  /*7bb0*/  IMAD R32, R26, R5, R32 ;  /* 0x000000051a207224 */ /* 0x000fe400078e0220 */
[----:B---3--:R-:W-:Y:S02]  /*7bc0*/  @P3 IMAD R23, R21, R18, R22 ;  /* 0x0000001215173224 */ /* 0x008fe400078e0216 */
[----:B--2---:R-:W-:-:S02]  /*7bd0*/  IMAD R5, R6, R30, R19 ;  /* 0x0000001e06057224 */ /* 0x004fc400078e0213 */
[----:B------:R-:W-:Y:S02]  /*7be0*/  IMAD R32, R32, R31, R23 ;  /* 0x0000001f20207224 */ /* 0x000fe400078e0217 */
[----:B------:R-:W-:Y:S02]  /*7bf0*/  IMAD R5, R5, R20, R16 ;  /* 0x0000001405057224 */ /* 0x000fe400078e0210 */
[----:B------:R-:W-:-:S03]  /*7c00*/  IMAD.MOV.U32 R6, RZ, RZ, 0x1 ;  /* 0x00000001ff067424 */ /* 0x000fc600078e00ff */
[----:B------:R-:W-:Y:S02]  /*7c10*/  SEL R7, R5, R32, !P3 ;  /* 0x0000002005077207 */ /* 0x000fe40005800000 */
[----:B------:R-:W-:Y:S01]  /*7c20*/  SEL R32, R32, R5, !P3 ;  /* 0x0000000520207207 */ /* 0x000fe20005800000 */
[----:B------:R-:W-:-:S07]  /*7c30*/  IMAD.MOV.U32 R5, RZ, RZ, R17 ;  /* 0x000000ffff057224 */ /* 0x000fce00078e0011 */
.L_x_162:
[----:B------:R-:W-:Y:S01]  /*7c40*/  LOP3.LUT P0, RZ, R6, 0xff, RZ, 0xc0, !PT ;  /* 0x000000ff06ff7812 */ /* 0x000fe2000780c0ff */
[----:B------:R-:W-:-:S12]  /*7c50*/  IMAD.MOV.U32 R6, RZ, RZ, R32 ;  /* 0x000000ffff067224 */ /* 0x000fd800078e0020 */
[----:B------:R-:W-:Y:S05]  /*7c60*/  @P0 BRA `(.L_x_165) ;  /* 0xffffff9000a40947 */ /* 0x000fea000383ffff */
[----:B------:R-:W-:Y:S05]  /*7c70*/  EXIT ;  /* 0x000000000000794d */ /* 0x000fea0003800000 */
.L_x_3:
[----:B0-----:R-:W-:Y:S01]  /*7c80*/  ULDC.64 UR4, c[0x0][0x650] ;  /* 0x0001940000047ab9 */ /* 0x001fe20000000a00 */
        /* <DEDUP_REMOVED lines=25> */
.L_x_167:
[--C-:B------:R-:W-:Y:S01]  /*7e20*/  SHF.R.U64 R16, R14, R18, R15.reuse ;  /* 0x000000120e107219 */ /* 0x100fe2000000120f */
[----:B------:R-:W0:Y:S01]  /*7e30*/  LDC R22, c[0x0][0x618] ;  /* 0x00018600ff167b82 */ /* 0x000e220000000800 */
[----:B------:R-:W-:Y:S01]  /*7e40*/  I2FP.F32.U32 R7, R8 ;  /* 0x0000000800077245 */ /* 0x000fe20000201000 */
[----:B------:R-:W-:Y:S01]  /*7e50*/  ULDC UR4, c[0x0][0x150] ;  /* 0x0000540000047ab9 */ /* 0x000fe20000000800 */
[----:B------:R-:W-:Y:S02]  /*7e60*/  SHF.R.U32.HI R6, RZ, R18, R15 ;  /* 0x00000012ff067219 */ /* 0x000fe4000001160f */
[----:B------:R-:W-:Y:S01]  /*7e70*/  IADD3 R9, P0, RZ, -R16, RZ ;  /* 0x80000010ff097210 */ /* 0x000fe20007f1e0ff */
[----:B------:R-:W-:Y:S01]  /*7e80*/  FMUL R13, R7, UR4 ;  /* 0x00000004070d7c20 */ /* 0x000fe20008400000 */
[----:B------:R-:W-:Y:S01]  /*7e90*/  ULDC UR4, c[0x0][0x154] ;  /* 0x0000550000047ab9 */ /* 0x000fe20000000800 */
[----:B------:R-:W1:Y:S02]  /*7ea0*/  LDC.64 R24, c[0x0][0x640] ;  /* 0x00019000ff187b82 */ /* 0x000e640000000a00 */
[----:B------:R-:W-:-:S02]  /*7eb0*/  IMAD.X R11, RZ, RZ, ~R6, P0 ;  /* 0x000000ffff0b7224 */ /* 0x000fc400000e0e06 */
[----:B------:R-:W2:Y:S01]  /*7ec0*/  F2I.U32.TRUNC.NTZ R13, R13 ;  /* 0x0000000d000d7305 */ /* 0x000ea2000020f000 */
[----:B------:R-:W-:-:S03]  /*7ed0*/  IMAD.WIDE.U32 R6, R9, R20, R2 ;  /* 0x0000001409067225 */ /* 0x000fc600078e0002 */
[----:B------:R-:W3:Y:S01]  /*7ee0*/  LDC R15, c[0x0][0x144] ;  /* 0x00005100ff0f7b82 */ /* 0x000ee20000000800 */
[----:B------:R-:W-:-:S04]  /*7ef0*/  IMAD R12, R11, R20, RZ ;  /* 0x000000140b0c7224 */ /* 0x000fc800078e02ff */
[----:B------:R-:W-:Y:S02]  /*7f00*/  IMAD R9, R9, R21, R12 ;  /* 0x0000001509097224 */ /* 0x000fe400078e020c */
[----:B------:R-:W-:Y:S01]  /*7f10*/  IMAD.MOV.U32 R12, RZ, RZ, -0x1 ;  /* 0xffffffffff0c7424 */ /* 0x000fe200078e00ff */
[----:B------:R-:W4:Y:S01]  /*7f20*/  LDC R18, c[0x0][0x608] ;  /* 0x00018200ff127b82 */ /* 0x000f220000000800 */
[----:B------:R-:W-:Y:S01]  /*7f30*/  IMAD.IADD R7, R7, 0x1, R9 ;  /* 0x0000000107077824 */ /* 0x000fe200078e0209 */
[----:B------:R-:W-:-:S04]  /*7f40*/  I2FP.F32.U32 R9, R10 ;  /* 0x0000000a00097245 */ /* 0x000fc80000201000 */
[-C--:B0-----:R-:W-:Y:S01]  /*7f50*/  SHF.R.U64 R14, R6, R22.reuse, R7 ;  /* 0x00000016060e7219 */ /* 0x081fe20000001207 */
[----:B--2---:R-:W-:Y:S01]  /*7f60*/  IMAD.MOV R6, RZ, RZ, -R13 ;  /* 0x000000ffff067224 */ /* 0x004fe200078e0a0d */
[----:B------:R-:W0:Y:S01]  /*7f70*/  LDC R11, c[0x0][0x658] ;  /* 0x00019600ff0b7b82 */ /* 0x000e220000000800 */
[----:B-1----:R-:W-:Y:S01]  /*7f80*/  ISETP.NE.U32.AND P0, PT, R24, RZ, PT ;  /* 0x000000ff1800720c */ /* 0x002fe20003f05070 */
[----:B------:R-:W-:Y:S01]  /*7f90*/  FMUL R9, R9, UR4 ;  /* 0x0000000409097c20 */ /* 0x000fe20008400000 */
[----:B------:R-:W-:Y:S02]  /*7fa0*/  SHF.R.U32.HI R7, RZ, R22, R7 ;  /* 0x00000016ff077219 */ /* 0x000fe40000011607 */
[----:B------:R-:W-:-:S03]  /*7fb0*/  ISETP.NE.AND.EX P0, PT, R25, RZ, PT, P0 ;  /* 0x000000ff1900720c */ /* 0x000fc60003f05300 */
[----:B------:R-:W1:Y:S01]  /*7fc0*/  LDC R21, c[0x0][0x148] ;  /* 0x00005200ff157b82 */ /* 0x000e620000000800 */
[----:B---3--:R-:W-:Y:S02]  /*7fd0*/  IMAD R22, R15, R6, R8 ;  /* 0x000000060f167224 */ /* 0x008fe400078e0208 */
[----:B------:R-:W-:-:S05]  /*7fe0*/  IMAD.MOV.U32 R8, RZ, RZ, 0x1 ;  /* 0x00000001ff087424 */ /* 0x000fca00078e00ff */
[----:B------:R-:W2:Y:S01]  /*7ff0*/  LDC R20, c[0x0][0x600] ;  /* 0x00018000ff147b82 */ /* 0x000ea20000000800 */
[-CC-:B----4-:R-:W-:Y:S02]  /*8000*/  SHF.R.U64 R17, R14, R18.reuse, R7.reuse ;  /* 0x000000120e117219 */ /* 0x190fe40000001207 */
[----:B------:R-:W-:Y:S02]  /*8010*/  SHF.R.U32.HI R6, RZ, R18, R7 ;  /* 0x00000012ff067219 */ /* 0x000fe40000011607 */
[----:B------:R3:W4:Y:S03]  /*8020*/  F2I.U32.TRUNC.NTZ R18, R9 ;  /* 0x0000000900127305 */ /* 0x000726000020f000 */
[----:B------:R-:W1:Y:S01]  /*8030*/  LDC R23, c[0x0][0x648] ;  /* 0x00019200ff177b82 */ /* 0x000e620000000800 */
[-C--:B0-----:R-:W-:Y:S02]  /*8040*/  SHF.R.U64 R19, R17, R11.reuse, R6 ;  /* 0x0000000b11137219 */ /* 0x081fe40000001206 */
[----:B------:R-:W-:-:S02]  /*8050*/  SHF.L.U32 R12, R12, R11, RZ ;  /* 0x0000000b0c0c7219 */ /* 0x000fc400000006ff */
[-C--:B------:R-:W-:Y:S01]  /*8060*/  SHF.R.U32.HI R7, RZ, R11.reuse, R6 ;  /* 0x0000000bff077219 */ /* 0x080fe20000011606 */
[----:B------:R-:W-:Y:S01]  /*8070*/  IMAD.MOV.U32 R6, RZ, RZ, R19 ;  /* 0x000000ffff067224 */ /* 0x000fe200078e0013 */
[----:B------:R-:W-:Y:S01]  /*8080*/  SHF.L.U32 R27, R8, R11, RZ ;  /* 0x0000000b081b7219 */ /* 0x000fe200000006ff */
[----:B------:R-:W0:Y:S01]  /*8090*/  LDC R26, c[0x0][0x638] ;  /* 0x00018e00ff1a7b82 */ /* 0x000e220000000800 */
[----:B------:R-:W-:-:S07]  /*80a0*/  LOP3.LUT R28, RZ, R12, RZ, 0x33, !PT ;  /* 0x0000000cff1c7212 */ /* 0x000fce00078e33ff */
[----:B------:R-:W0:Y:S01]  /*80b0*/  LDC R29, c[0x0][0x610] ;  /* 0x00018400ff1d7b82 */ /* 0x000e220000000800 */
[----:B---34-:R-:W-:Y:S05]  /*80c0*/  @!P0 BRA `(.L_x_168) ;  /* 0x0000000000288947 */ /* 0x018fea0003800000 */
        /* <DEDUP_REMOVED lines=10> */
.L_x_168:
[----:B-1----:R-:W-:Y:S01]  /*8170*/  SHF.R.U64 R7, R6, R23, R7 ;  /* 0x0000001706077219 */ /* 0x002fe20000001207 */
[----:B--2---:R-:W-:Y:S01]  /*8180*/  VIADD R9, R20, 0xffffffff ;  /* 0xffffffff14097836 */ /* 0x004fe20000000000 */
[----:B------:R-:W-:Y:S01]  /*8190*/  LOP3.LUT R6, R17, R28, RZ, 0xc0, !PT ;  /* 0x0000001c11067212 */ /* 0x000fe200078ec0ff */
[----:B------:R-:W-:Y:S02]  /*81a0*/  IMAD.MOV R18, RZ, RZ, -R18 ;  /* 0x000000ffff127224 */ /* 0x000fe400078e0a12 */
[----:B------:R-:W-:Y:S02]  /*81b0*/  IMAD.MOV R8, RZ, RZ, -R7 ;  /* 0x000000ffff087224 */ /* 0x000fe400078e0a07 */
[----:B------:R-:W-:Y:S01]  /*81c0*/  IMAD R11, R27, R7, R6 ;  /* 0x000000071b0b7224 */ /* 0x000fe200078e0206 */
[----:B------:R-:W-:Y:S01]  /*81d0*/  LOP3.LUT R7, R14, R9, RZ, 0xc0, !PT ;  /* 0x000000090e077212 */ /* 0x000fe200078ec0ff */
[----:B------:R-:W-:Y:S02]  /*81e0*/  @P3 IMAD R22, R21, R18, R10 ;  /* 0x0000001215163224 */ /* 0x000fe400078e020a */
[----:B0-----:R-:W-:-:S02]  /*81f0*/  IMAD R6, R8, R26, R19 ;  /* 0x0000001a08067224 */ /* 0x001fc400078e0213 */
[----:B------:R-:W-:Y:S02]  /*8200*/  IMAD R11, R11, R29, R22 ;  /* 0x0000001d0b0b7224 */ /* 0x000fe400078e0216 */
[----:B------:R-:W-:Y:S02]  /*8210*/  IMAD R6, R6, R20, R7 ;  /* 0x0000001406067224 */ /* 0x000fe400078e0207 */
[----:B------:R-:W-:-:S03]  /*8220*/  IMAD.MOV.U32 R8, RZ, RZ, 0x1 ;  /* 0x00000001ff087424 */ /* 0x000fc600078e00ff */
[----:B------:R-:W-:Y:S02]  /*8230*/  SEL R14, R6, R11, !P3 ;  /* 0x0000000b060e7207 */ /* 0x000fe40005800000 */
[----:B------:R-:W-:Y:S01]  /*8240*/  SEL R11, R11, R6, !P3 ;  /* 0x000000060b0b7207 */ /* 0x000fe20005800000 */
[----:B------:R-:W-:Y:S01]  /*8250*/  IMAD.MOV.U32 R6, RZ, RZ, R16 ;  /* 0x000000ffff067224 */ /* 0x000fe200078e0010 */
[----:B------:R-:W-:-:S07]  /*8260*/  PRMT R7, R8, 0x7610, R7 ;  /* 0x0000761008077816 */ /* 0x000fce0000000007 */
.L_x_166:
[----:B------:R-:W-:-:S08]  /*8270*/  NOP ;  /* 0x0000000000007918 */ /* 0x000fd00000000000 */
[----:B------:R-:W0:-:S00]  /*8280*/  USETMAXREG.DEALLOC.CTAPOOL 0x28 ;  /* 0x00000028000079c8 */ /* 0x000e0000080e0500 */
[----:B0-----:R-:W-:-:S13]  /*8290*/  ISETP.NE.AND P0, PT, R5, RZ, PT ;  /* 0x000000ff0500720c */ /* 0x001fda0003f05270 */
[----:B------:R-:W-:Y:S05]  /*82a0*/  @P0 EXIT ;  /* 0x000000000000094d */ /* 0x000fea0003800000 */
[----:B------:R-:W-:Y:S01]  /*82b0*/  LOP3.LUT P0, RZ, R7, 0xff, RZ, 0xc0, !PT ;  /* 0x000000ff07ff7812 */ /* 0x000fe2000780c0ff */
[----:B------:R-:W-:Y:S02]  /*82c0*/  IMAD.MOV.U32 R5, RZ, RZ, 0x1 ;  /* 0x00000001ff057424 */ /* 0x000fe400078e00ff */
[----:B------:R-:W-:-:S10]  /*82d0*/  IMAD.MOV.U32 R13, RZ, RZ, RZ ;  /* 0x000000ffff0d7224 */ /* 0x000fd400078e00ff */
[----:B------:R-:W-:Y:S05]  /*82e0*/  @!P0 BRA `(.L_x_169) ;  /* 0x0000000c00308947 */ /* 0x000fea0003800000 */
[----:B------:R-:W0:Y:S01]  /*82f0*/  LDC R5, c[0x0][0x28c] ;  /* 0x0000a300ff057b82 */ /* 0x000e220000000800 */
[----:B------:R-:W-:Y:S01]  /*8300*/  ULDC UR5, c[0x0][0x600] ;  /* 0x0001800000057ab9 */ /* 0x000fe20000000800 */
[----:B------:R-:W-:Y:S01]  /*8310*/  ULDC UR4, c[0x0][0xc] ;  /* 0x0000030000047ab9 */ /* 0x000fe20000000800 */
[----:B------:R-:W-:Y:S01]  /*8320*/  UIADD3 UR16, UR5, -0x1, URZ ;  /* 0xffffffff05107890 */ /* 0x000fe2000fffe03f */
[C---:B------:R-:W-:Y:S01]  /*8330*/  LOP3.LUT P2, RZ, R0.reuse, 0x7f, RZ, 0xc0, !PT ;  /* 0x0000007f00ff7812 */ /* 0x040fe2000784c0ff */
[----:B------:R-:W-:Y:S01]  /*8340*/  ULDC UR6, c[0x0][0x658] ;  /* 0x0001960000067ab9 */ /* 0x000fe20000000800 */
[----:B------:R-:W-:Y:S01]  /*8350*/  ULDC UR5, c[0x0][0x10] ;  /* 0x0000040000057ab9 */ /* 0x000fe20000000800 */
[----:B------:R-:W-:Y:S01]  /*8360*/  UMOV UR7, 0xffffffff ;  /* 0xffffffff00077882 */ /* 0x000fe20000000000 */
[----:B------:R-:W-:Y:S01]  /*8370*/  UMOV UR8, 0x1 ;  /* 0x0000000100087882 */ /* 0x000fe20000000000 */
[----:B------:R-:W-:Y:S01]  /*8380*/  UIMAD.WIDE.U32 UR4, UR4, UR5, URZ ;  /* 0x00000005040472a5 */ /* 0x000fe2000f8e003f */
[----:B------:R-:W-:Y:S01]  /*8390*/  LOP3.LUT P0, RZ, R0, 0x1f, RZ, 0xc0, !PT ;  /* 0x0000001f00ff7812 */ /* 0x000fe2000780c0ff */
[----:B------:R-:W-:Y:S01]  /*83a0*/  USHF.L.U32 UR7, UR7, UR6, URZ ;  /* 0x0000000607077299 */ /* 0x000fe2000800063f */
[----:B------:R-:W-:Y:S01]  /*83b0*/  BSSY B0, `(.L_x_169) ;  /* 0x00000bf000007945 */ /* 0x000fe20003800000 */
[----:B------:R-:W-:Y:S01]  /*83c0*/  USHF.L.U32 UR18, UR8, UR6, URZ ;  /* 0x0000000608127299 */ /* 0x000fe2000800063f */
[----:B------:R-:W-:Y:S01]  /*83d0*/  IMAD.MOV.U32 R15, RZ, RZ, 0x1 ;  /* 0x00000001ff0f7424 */ /* 0x000fe200078e00ff */
[----:B------:R-:W-:Y:S01]  /*83e0*/  LOP3.LUT R16, R4, 0x2, RZ, 0xfc, !PT ;  /* 0x0000000204107812 */ /* 0x000fe200078efcff */
[----:B------:R-:W-:Y:S01]  /*83f0*/  ULDC UR6, c[0x0][0x14] ;  /* 0x0000050000067ab9 */ /* 0x000fe20000000800 */
[----:B------:R-:W-:Y:S01]  /*8400*/  PLOP3.LUT P0, PT, P0, P2, PT, 0x8a, 0x0 ;  /* 0x000000000000781c */ /* 0x000fe20000705172 */
[----:B------:R-:W-:Y:S01]  /*8410*/  UIMAD.WIDE.U32 UR20, UR4, UR6, URZ ;  /* 0x00000006041472a5 */ /* 0x000fe2000f8e003f */
[----:B------:R-:W-:Y:S01]  /*8420*/  IMAD.MOV.U32 R13, RZ, RZ, RZ ;  /* 0x000000ffff0d7224 */ /* 0x000fe200078e00ff */
[----:B------:R-:W-:-:S02]  /*8430*/  UIMAD UR13, UR5, UR6, URZ ;  /* 0x00000006050d72a4 */ /* 0x000fc4000f8e023f */
[----:B------:R-:W-:Y:S01]  /*8440*/  ULOP3.LUT UR17, URZ, UR7, URZ, 0x33, !UPT ;  /* 0x000000073f117292 */ /* 0x000fe2000f8e333f */
[----:B0-----:R-:W-:Y:S01]  /*8450*/  VIADD R5, R5, 0x1f ;  /* 0x0000001f05057836 */ /* 0x001fe20000000000 */
[----:B------:R-:W-:Y:S01]  /*8460*/  UIADD3 UR13, UR21, UR13, URZ ;  /* 0x0000000d150d7290 */ /* 0x000fe2000fffe03f */
[----:B------:R-:W-:-:S03]  /*8470*/  ULDC.64 UR22, c[0x0][0x198] ;  /* 0x0000660000167ab9 */ /* 0x000fc60000000a00 */
[----:B------:R-:W-:-:S04]  /*8480*/  SHF.R.S32.HI R8, RZ, 0x1f, R5 ;  /* 0x0000001fff087819 */ /* 0x000fc80000011405 */
[----:B------:R-:W-:Y:S01]  /*8490*/  LEA.HI R8, R8, R5, RZ, 0x5 ;  /* 0x0000000508087211 */ /* 0x000fe200078f28ff */
[----:B------:R-:W-:-:S03]  /*84a0*/  IMAD.MOV.U32 R5, RZ, RZ, 0x1 ;  /* 0x00000001ff057424 */ /* 0x000fc600078e00ff */
[----:B------:R-:W-:-:S05]  /*84b0*/  SHF.R.S32.HI R12, RZ, 0x5, R8 ;  /* 0x00000005ff0c7819 */ /* 0x000fca0000011408 */
[----:B------:R-:W-:-:S07]  /*84c0*/  VIADD R0, R12, 0x1 ;  /* 0x000000010c007836 */ /* 0x000fce0000000000 */
.L_x_181:
[----:B------:R-:W-:-:S03]  /*84d0*/  UMOV UR4, 0xffffffff ;  /* 0xffffffff00047882 */ /* 0x000fc60000000000 */
[----:B------:R-:W-:Y:S05]  /*84e0*/  BRA.DIV UR4, `(.L_x_170) ;  /* 0x0000000e047c7947 */ /* 0x000fea000b800000 */
[----:B------:R-:W-:-:S13]  /*84f0*/  ELECT P1, URZ, PT ;  /* 0x00000000003f782f */ /* 0x000fda0003820000 */
.L_x_191:
[----:B------:R-:W0:Y:S01]  /*8500*/  LDC R7, c[0x0][0x28c] ;  /* 0x0000a300ff077b82 */ /* 0x000e220000000800 */
[----:B------:R-:W-:Y:S01]  /*8510*/  BSSY B1, `(.L_x_171) ;  /* 0x0000037000017945 */ /* 0x000fe20003800000 */
[----:B0-----:R-:W-:-:S13]  /*8520*/  ISETP.LT.OR P1, PT, R7, 0x1, !P1 ;  /* 0x000000010700780c */ /* 0x001fda0004f21670 */
[----:B------:R-:W-:Y:S05]  /*8530*/  @P1 BRA `(.L_x_172) ;  /* 0x0000000000d01947 */ /* 0x000fea0003800000 */
[----:B------:R-:W-:Y:S02]  /*8540*/  IMAD.SHL.U32 R14, R14, 0x40, RZ ;  /* 0x000000400e0e7824 */ /* 0x000fe400078e00ff */
[----:B------:R-:W-:Y:S02]  /*8550*/  IMAD.SHL.U32 R17, R11, 0x100, RZ ;  /* 0x000001000b117824 */ /* 0x000fe400078e00ff */
[----:B------:R-:W-:Y:S02]  /*8560*/  IMAD.MOV.U32 R20, RZ, RZ, RZ ;  /* 0x000000ffff147224 */ /* 0x000fe400078e00ff */
[----:B------:R-:W-:Y:S02]  /*8570*/  IMAD.MOV.U32 R7, RZ, RZ, R0 ;  /* 0x000000ffff077224 */ /* 0x000fe400078e0000 */
[----:B------:R-:W-:Y:S02]  /*8580*/  IMAD.MOV.U32 R8, RZ, RZ, R5 ;  /* 0x000000ffff087224 */ /* 0x000fe400078e0005 */
[----:B------:R-:W-:-:S07]  /*8590*/  IMAD.MOV.U32 R9, RZ, RZ, R13 ;  /* 0x000000ffff097224 */ /* 0x000fce00078e000d */
.L_x_176:
[----:B------:R-:W0:Y:S01]  /*85a0*/  S2R R11, SR_CgaCtaId ;  /* 0x00000000000b7919 */ /* 0x000e220000008800 */
[----:B------:R-:W-:-:S04]  /*85b0*/  MOV R10, 0x400 ;  /* 0x00000400000a7802 */ /* 0x000fc80000000f00 */
[----:B0-----:R-:W-:Y:S02]  /*85c0*/  LEA R18, R11, R10, 0x18 ;  /* 0x0000000a0b127211 */ /* 0x001fe400078ec0ff */
[----:B------:R-:W-:Y:S01]  /*85d0*/  SHF.L.U32 R10, R8, 0x1f, RZ ;  /* 0x0000001f080a7819 */ /* 0x000fe200000006ff */
[----:B------:R-:W0:Y:S02]  /*85e0*/  @!P2 LDC R11, c[0x0][0x500] ;  /* 0x00014000ff0bab82 */ /* 0x000e240000000800 */
[----:B------:R-:W-:-:S04]  /*85f0*/  IMAD R19, R9, 0x8, R18 ;  /* 0x0000000809137824 */ /* 0x000fc800078e0212 */
[----:B------:R-:W1:Y:S02]  /*8600*/  SYNCS.PHASECHK.TRANS64.TRYWAIT P1, [R19+URZ+0x18], R10 ;  /* 0x0000180a130075a7 */ /* 0x000e64000802017f */
[----:B-1----:R-:W-:Y:S05]  /*8610*/  @!P1 BRA `(.L_x_173) ;  /* 0x0000000c00509947 */ /* 0x002fea0003800000 */
.L_x_192:
[----:B-1----:R-:W-:Y:S01]  /*8620*/  PRMT R10, R16, 0x9910, RZ ;  /* 0x00009910100a7816 */ /* 0x002fe200000000ff */
[----:B0-----:R0:W-:Y:S03]  /*8630*/  @!P2 SYNCS.ARRIVE.TRANS64 RZ, [R19+URZ], R11 ;  /* 0x0000000b13ffa9a7 */ /* 0x0011e6000800003f */
[----:B------:R-:W-:-:S13]  /*8640*/  ISETP.NE.AND P1, PT, R10, 0x2, PT ;  /* 0x000000020a00780c */ /* 0x000fda0003f25270 */
[----:B0-----:R-:W-:Y:S05]  /*8650*/  @P1 BRA `(.L_x_174) ;  /* 0x0000000000041947 */ /* 0x001fea0003800000 */
[----:B------:R-:W-:Y:S01]  /*8660*/  BPT.TRAP 0x1 ;  /* 0x000000040000795c */ /* 0x000fe20000300000 */
.L_x_174:
[----:B------:R-:W-:Y:S05]  /*8670*/  @P0 BRA `(.L_x_175) ;  /* 0x0000000000040947 */ /* 0x000fea0003800000 */
[----:B------:R-:W-:Y:S01]  /*8680*/  BPT.TRAP 0x1 ;  /* 0x000000040000795c */ /* 0x000fe20000300000 */
.L_x_175:
[--C-:B------:R-:W-:Y:S01]  /*8690*/  IMAD R10, R9, 0x2000, R18.reuse ;  /* 0x00002000090a7824 */ /* 0x100fe200078e0212 */
[----:B------:R-:W-:Y:S01]  /*86a0*/  R2UR UR9, R19 ;  /* 0x00000000130972ca */ /* 0x000fe200000e0000 */
[----:B------:R-:W-:Y:S01]  /*86b0*/  IMAD R18, R9, 0x800, R18 ;  /* 0x0000080009127824 */ /* 0x000fe200078e0212 */
[----:B------:R-:W-:Y:S01]  /*86c0*/  UIADD3 UR4, UP0, UR22, 0xf0, URZ ;  /* 0x000000f016047890 */ /* 0x000fe2000ff1e03f */
[----:B------:R-:W-:Y:S01]  /*86d0*/  VIADD R7, R7, 0xffffffff ;  /* 0xffffffff07077836 */ /* 0x000fe20000000000 */
[----:B------:R-:W-:Y:S01]  /*86e0*/  R2UR UR5, R10 ;  /* 0x000000000a0572ca */ /* 0x000fe200000e0000 */
[----:B------:R-:W-:Y:S01]  /*86f0*/  UIADD3 UR24, UP1, UR22, 0x1f0, URZ ;  /* 0x000001f016187890 */ /* 0x000fe2000ff3e03f */
[----:B------:R-:W-:Y:S01]  /*8700*/  R2UR UR8, R18 ;  /* 0x00000000120872ca */ /* 0x000fe200000e0000 */
[----:B------:R-:W-:Y:S01]  /*8710*/  VIADD R9, R9, 0x1 ;  /* 0x0000000109097836 */ /* 0x000fe20000000000 */
[----:B------:R-:W-:Y:S01]  /*8720*/  R2UR UR11, R17 ;  /* 0x00000000110b72ca */ /* 0x000fe200000e0000 */
[----:B------:R-:W-:Y:S01]  /*8730*/  UIADD3.X UR25, URZ, UR23, URZ, UP1, !UPT ;  /* 0x000000173f197290 */ /* 0x000fe20008ffe43f */
[----:B------:R-:W-:Y:S01]  /*8740*/  R2UR UR10, R20 ;  /* 0x00000000140a72ca */ /* 0x000fe200000e0000 */
[----:B------:R-:W-:Y:S01]  /*8750*/  UMOV UR6, 0x0 ;  /* 0x0000000000067882 */ /* 0x000fe20000000000 */
[----:B------:R-:W-:Y:S01]  /*8760*/  R2UR UR12, R6 ;  /* 0x00000000060c72ca */ /* 0x000fe200000e0000 */
[----:B------:R-:W-:Y:S01]  /*8770*/  UMOV UR7, 0x10000000 ;  /* 0x1000000000077882 */ /* 0x000fe20000000000 */
[----:B------:R-:W-:Y:S01]  /*8780*/  R2UR UR19, R14 ;  /* 0x000000000e1372ca */ /* 0x000fe200000e0000 */
[----:B------:R-:W-:Y:S01]  /*8790*/  VIADD R20, R20, 0x20 ;  /* 0x0000002014147836 */ /* 0x000fe20000000000 */
[----:B------:R-:W-:Y:S01]  /*87a0*/  ISETP.GT.AND P4, PT, R7, 0x1, PT ;  /* 0x000000010700780c */ /* 0x000fe20003f84270 */
[----:B------:R-:W-:Y:S01]  /*87b0*/  UIADD3 UR14, UR5, 0x100, URZ ;  /* 0x00000100050e7890 */ /* 0x000fe2000fffe03f */
[----:B------:R-:W-:Y:S01]  /*87c0*/  ISETP.NE.AND P1, PT, R9, 0x3, PT ;  /* 0x000000030900780c */ /* 0x000fe20003f25270 */
[----:B------:R-:W-:-:S02]  /*87d0*/  UIADD3.X UR5, URZ, UR23, URZ, UP0, !UPT ;  /* 0x000000173f057290 */ /* 0x000fc400087fe43f */
[----:B------:R-:W-:Y:S01]  /*87e0*/  UIADD3 UR15, UR8, 0x6100, URZ ;  /* 0x00006100080f7890 */ /* 0x000fe2000fffe03f */
[----:B------:R-:W-:Y:S02]  /*87f0*/  SEL R11, RZ, 0x1, P1 ;  /* 0x00000001ff0b7807 */ /* 0x000fe40000800000 */
[----:B------:R-:W-:Y:S01]  /*8800*/  UMOV UR8, UR14 ;  /* 0x0000000e00087c82 */ /* 0x000fe20008000000 */
[----:B------:R-:W-:Y:S02]  /*8810*/  SEL R9, R9, RZ, P1 ;  /* 0x000000ff09097207 */ /* 0x000fe40000800000 */
[----:B------:R-:W-:Y:S01]  /*8820*/  LOP3.LUT R8, R8, R11, RZ, 0x3c, !PT ;  /* 0x0000000b08087212 */ /* 0x000fe200078e3cff */
[----:B------:R0:W-:Y:S02]  /*8830*/  UTMALDG.3D [UR8], [UR4], desc[UR6] ;  /* 0x00000608040075b4 */ /* 0x0001e40008011000 */
[----:B0-----:R-:W-:Y:S01]  /*8840*/  UMOV UR8, UR15 ;  /* 0x0000000f00087c82 */ /* 0x001fe20008000000 */
[----:B------:R-:W-:-:S02]  /*8850*/  UMOV UR11, UR19 ;  /* 0x00000013000b7c82 */ /* 0x000fc40008000000 */
[----:B------:R0:W-:Y:S02]  /*8860*/  UTMALDG.3D [UR8], [UR24], desc[UR6] ;  /* 0x00000608180075b4 */ /* 0x0001e40008011000 */
[----:B0-----:R-:W-:Y:S05]  /*8870*/  @P4 BRA `(.L_x_176) ;  /* 0xfffffffc00484947 */ /* 0x001fea000383ffff */
.L_x_172:
[----:B------:R-:W-:Y:S05]  /*8880*/  BSYNC B1 ;  /* 0x0000000000017941 */ /* 0x000fea0003800000 */
.L_x_171:
[----:B------:R-:W-:Y:S01]  /*8890*/  LOP3.LUT P4, RZ, R15, 0xff, RZ, 0xc0, !PT ;  /* 0x000000ff0fff7812 */ /* 0x000fe2000788c0ff */
[----:B------:R-:W-:Y:S01]  /*88a0*/  IMAD.IADD R13, R12, 0x1, R13 ;  /* 0x000000010c0d7824 */ /* 0x000fe200078e020d */
[----:B------:R-:W-:Y:S01]  /*88b0*/  IADD3 R2, P5, R2, UR20, RZ ;  /* 0x0000001402027c10 */ /* 0x000fe2000ffbe0ff */
[----:B------:R-:W-:Y:S01]  /*88c0*/  ULDC.64 UR4, c[0x0][0x650] ;  /* 0x0001940000047ab9 */ /* 0x000fe20000000a00 */
[----:B------:R-:W-:Y:S01]  /*88d0*/  BSSY B1, `(.L_x_177) ;  /* 0x000006a000017945 */ /* 0x000fe20003800000 */
[----:B------:R-:W-:Y:S01]  /*88e0*/  IMAD.MOV.U32 R11, RZ, RZ, -0x1 ;  /* 0xffffffffff0b7424 */ /* 0x000fe200078e00ff */
[----:B------:R-:W-:Y:S01]  /*88f0*/  ISETP.GT.U32.AND P1, PT, R13, 0x2, PT ;  /* 0x000000020d00780c */ /* 0x000fe20003f24070 */
[----:B------:R-:W-:Y:S01]  /*8900*/  IMAD.MOV.U32 R14, RZ, RZ, -0x1 ;  /* 0xffffffffff0e7424 */ /* 0x000fe200078e00ff */
[----:B------:R-:W-:Y:S02]  /*8910*/  IADD3.X R3, R3, UR13, RZ, P5, !PT ;  /* 0x0000000d03037c10 */ /* 0x000fe4000affe4ff */
[----:B------:R-:W-:-:S02]  /*8920*/  ISETP.LT.U32.AND P1, PT, R12, 0x3, P1 ;  /* 0x000000030c00780c */ /* 0x000fc40000f21070 */
[----:B------:R-:W-:Y:S01]  /*8930*/  PRMT R15, RZ, 0x7610, R15 ;  /* 0x00007610ff0f7816 */ /* 0x000fe2000000000f */
[----:B------:R-:W0:Y:S01]  /*8940*/  @P4 S2R R7, SR_CgaCtaId ;  /* 0x0000000000074919 */ /* 0x000e220000008800 */
[----:B------:R-:W-:-:S04]  /*8950*/  @P4 MOV R6, 0x400 ;  /* 0x0000040000064802 */ /* 0x000fc80000000f00 */
[----:B0-----:R-:W-:Y:S01]  /*8960*/  @P4 LEA R8, R7, R6, 0x18 ;  /* 0x0000000607084211 */ /* 0x001fe200078ec0ff */
[----:B------:R-:W-:Y:S01]  /*8970*/  IMAD.WIDE.U32 R6, R13, -0x55555555, RZ ;  /* 0xaaaaaaab0d067825 */ /* 0x000fe200078e00ff */
[----:B------:R-:W-:Y:S02]  /*8980*/  SEL R6, RZ, 0x1, !P1 ;  /* 0x00000001ff067807 */ /* 0x000fe40004800000 */
[----:B------:R-:W-:Y:S01]  /*8990*/  ISETP.GE.U32.AND P1, PT, R2, UR4, PT ;  /* 0x0000000402007c0c */ /* 0x000fe2000bf26070 */
[----:B------:R0:W-:Y:S01]  /*89a0*/  @P4 SYNCS.ARRIVE.TRANS64.A1T0 RZ, [R8+URZ+0x48], RZ ;  /* 0x000048ff08ff49a7 */ /* 0x0001e2000810003f */
[----:B------:R-:W-:Y:S02]  /*89b0*/  ISETP.GE.U32.AND P4, PT, R12, 0x3, PT ;  /* 0x000000030c00780c */ /* 0x000fe40003f86070 */
[----:B------:R-:W-:Y:S02]  /*89c0*/  ISETP.GE.U32.AND.EX P1, PT, R3, UR5, PT, P1 ;  /* 0x0000000503007c0c */ /* 0x000fe4000bf26110 */
[----:B------:R-:W-:Y:S01]  /*89d0*/  LOP3.LUT R5, R5, R6, RZ, 0x3c, !PT ;  /* 0x0000000605057212 */ /* 0x000fe200078e3cff */
[----:B------:R-:W-:Y:S01]  /*89e0*/  IMAD.MOV.U32 R6, RZ, RZ, -0x1 ;  /* 0xffffffffff067424 */ /* 0x000fe200078e00ff */
[----:B0-----:R-:W-:-:S02]  /*89f0*/  SHF.R.U32.HI R8, RZ, 0x1, R7 ;  /* 0x00000001ff087819 */ /* 0x001fc40000011607 */
[----:B------:R-:W-:-:S03]  /*8a00*/  PRMT R7, RZ, 0x7610, R7 ;  /* 0x00007610ff077816 */ /* 0x000fc60000000007 */
[----:B------:R-:W-:Y:S02]  /*8a10*/  IMAD R13, R8, -0x3, R13 ;  /* 0xfffffffd080d7824 */ /* 0x000fe400078e020d */
[----:B------:R-:W-:Y:S02]  /*8a20*/  @P4 LOP3.LUT R5, R5, 0x1, R8, 0x78, !PT ;  /* 0x0000000105054812 */ /* 0x000fe400078e7808 */
[----:B------:R-:W-:Y:S05]  /*8a30*/  @P1 BRA `(.L_x_178) ;  /* 0x00000004004c1947 */ /* 0x000fea0003800000 */
[----:B------:R-:W-:Y:S01]  /*8a40*/  ULDC.64 UR4, c[0x0][0x628] ;  /* 0x00018a0000047ab9 */ /* 0x000fe20000000a00 */
[----:B------:R-:W0:Y:S01]  /*8a50*/  S2R R17, SR_CTAID.X ;  /* 0x0000000000117919 */ /* 0x000e220000002500 */
[----:B------:R-:W-:Y:S01]  /*8a60*/  ISETP.NE.U32.AND P1, PT, RZ, UR4, PT ;  /* 0x00000004ff007c0c */ /* 0x000fe2000bf25070 */
[----:B------:R-:W-:Y:S01]  /*8a70*/  ULDC UR7, c[0x0][0x630] ;  /* 0x00018c0000077ab9 */ /* 0x000fe20000000800 */
[----:B------:R-:W-:Y:S01]  /*8a80*/  IMAD.MOV.U32 R6, RZ, RZ, R2 ;  /* 0x000000ffff067224 */ /* 0x000fe200078e0002 */
[----:B------:R-:W1:Y:S01]  /*8a90*/  S2R R14, SR_CTAID.Y ;  /* 0x00000000000e7919 */ /* 0x000e620000002600 */
[----:B------:R-:W-:Y:S01]  /*8aa0*/  ISETP.NE.AND.EX P1, PT, RZ, UR5, PT, P1 ;  /* 0x00000005ff007c0c */ /* 0x000fe2000bf25310 */
[----:B------:R-:W-:-:S12]  /*8ab0*/  IMAD.MOV.U32 R7, RZ, RZ, R3 ;  /* 0x000000ffff077224 */ /* 0x000fd800078e0003 */
[----:B------:R-:W-:Y:S05]  /*8ac0*/  @!P1 BRA `(.L_x_179) ;  /* 0x0000000000289947 */ /* 0x000fea0003800000 */
[----:B------:R-:W-:Y:S02]  /*8ad0*/  ULDC UR6, c[0x0][0x634] ;  /* 0x00018d0000067ab9 */ /* 0x000fe40000000800 */
[----:B------:R-:W-:-:S05]  /*8ae0*/  IADD3 R11, P1, R2, UR6, RZ ;  /* 0x00000006020b7c10 */ /* 0x000fca000ff3e0ff */
[----:B------:R-:W-:-:S04]  /*8af0*/  IMAD.X R19, RZ, RZ, R3, P1 ;  /* 0x000000ffff137224 */ /* 0x000fc800008e0603 */
[----:B------:R-:W-:-:S04]  /*8b00*/  IMAD.WIDE.U32 R8, R19, UR4, RZ ;  /* 0x0000000413087c25 */ /* 0x000fc8000f8e00ff */
[----:B------:R-:W-:-:S04]  /*8b10*/  IMAD.WIDE.U32 R8, P1, R11, UR5, R8 ;  /* 0x000000050b087c25 */ /* 0x000fc8000f820008 */
[----:B------:R-:W-:-:S04]  /*8b20*/  IMAD.WIDE.U32 R10, R11, UR4, RZ ;  /* 0x000000040b0a7c25 */ /* 0x000fc8000f8e00ff */
[----:B------:R-:W-:Y:S01]  /*8b30*/  IMAD.X R7, RZ, RZ, RZ, P1 ;  /* 0x000000ffff077224 */ /* 0x000fe200008e06ff */
[----:B------:R-:W-:Y:S01]  /*8b40*/  IADD3 RZ, P1, R11, R8, RZ ;  /* 0x000000080bff7210 */ /* 0x000fe20007f3e0ff */
[----:B------:R-:W-:-:S04]  /*8b50*/  IMAD.MOV.U32 R6, RZ, RZ, R9 ;  /* 0x000000ffff067224 */ /* 0x000fc800078e0009 */
[----:B------:R-:W-:-:S08]  /*8b60*/  IMAD.WIDE.U32.X R6, R19, UR5, R6, P1 ;  /* 0x0000000513067c25 */ /* 0x000fd000088e0406 */
.L_x_179:
[--C-:B------:R-:W-:Y:S01]  /*8b70*/  SHF.R.U64 R10, R6, UR7, R7.reuse ;  /* 0x00000007060a7c19 */ /* 0x100fe20008001207 */
[----:B------:R-:W-:Y:S01]  /*8b80*/  ULDC.64 UR4, c[0x0][0x620] ;  /* 0x0001880000047ab9 */ /* 0x000fe20000000a00 */
[----:B------:R-:W-:Y:S01]  /*8b90*/  SHF.R.U32.HI R6, RZ, UR7, R7 ;  /* 0x00000007ff067c19 */ /* 0x000fe20008011607 */
[----:B------:R-:W2:Y:S01]  /*8ba0*/  LDC R22, c[0x0][0x144] ;  /* 0x00005100ff167b82 */ /* 0x000ea20000000800 */
[----:B------:R-:W-:Y:S01]  /*8bb0*/  IADD3 R9, P1, RZ, -R10, RZ ;  /* 0x8000000aff097210 */ /* 0x000fe20007f3e0ff */
[----:B------:R-:W-:Y:S01]  /*8bc0*/  ULDC.64 UR8, c[0x0][0x640] ;  /* 0x0001900000087ab9 */ /* 0x000fe20000000a00 */
[----:B0-----:R-:W-:Y:S01]  /*8bd0*/  I2FP.F32.U32 R11, R17 ;  /* 0x00000011000b7245 */ /* 0x001fe20000201000 */
[----:B------:R-:W-:Y:S02]  /*8be0*/  ULDC UR6, c[0x0][0x608] ;  /* 0x0001820000067ab9 */ /* 0x000fe40000000800 */
[----:B------:R-:W-:Y:S01]  /*8bf0*/  IMAD.X R6, RZ, RZ, ~R6, P1 ;  /* 0x000000ffff067224 */ /* 0x000fe200008e0e06 */
[----:B------:R-:W-:Y:S01]  /*8c00*/  ISETP.NE.U32.AND P1, PT, RZ, UR8, PT ;  /* 0x00000008ff007c0c */ /* 0x000fe2000bf25070 */
[----:B------:R-:W0:Y:S02]  /*8c10*/  LDC R19, c[0x0][0x148] ;  /* 0x00005200ff137b82 */ /* 0x000e240000000800 */
[----:B------:R-:W-:Y:S01]  /*8c20*/  IMAD R8, R6, UR4, RZ ;  /* 0x0000000406087c24 */ /* 0x000fe2000f8e02ff */
[----:B------:R-:W-:Y:S01]  /*8c30*/  ISETP.NE.AND.EX P1, PT, RZ, UR9, PT, P1 ;  /* 0x00000009ff007c0c */ /* 0x000fe2000bf25310 */
[----:B------:R-:W-:Y:S01]  /*8c40*/  IMAD.WIDE.U32 R6, R9, UR4, R2 ;  /* 0x0000000409067c25 */ /* 0x000fe2000f8e0002 */
[----:B------:R-:W-:-:S03]  /*8c50*/  ULDC UR4, c[0x0][0x150] ;  /* 0x0000540000047ab9 */ /* 0x000fc60000000800 */
[----:B------:R-:W-:Y:S02]  /*8c60*/  IMAD R9, R9, UR5, R8 ;  /* 0x0000000509097c24 */ /* 0x000fe4000f8e0208 */
[----:B------:R-:W-:Y:S01]  /*8c70*/  FMUL R8, R11, UR4 ;  /* 0x000000040b087c20 */ /* 0x000fe20008400000 */
[----:B------:R-:W-:Y:S01]  /*8c80*/  ULDC UR4, c[0x0][0x618] ;  /* 0x0001860000047ab9 */ /* 0x000fe20000000800 */
[----:B------:R-:W-:Y:S01]  /*8c90*/  ULDC UR5, c[0x0][0x154] ;  /* 0x0000550000057ab9 */ /* 0x000fe20000000800 */
[----:B------:R-:W-:-:S03]  /*8ca0*/  IMAD.IADD R7, R7, 0x1, R9 ;  /* 0x0000000107077824 */ /* 0x000fc600078e0209 */
[----:B------:R-:W3:Y:S02]  /*8cb0*/  F2I.U32.TRUNC.NTZ R8, R8 ;  /* 0x0000000800087305 */ /* 0x000ee4000020f000 */
[----:B------:R-:W-:Y:S02]  /*8cc0*/  SHF.R.U64 R11, R6, UR4, R7 ;  /* 0x00000004060b7c19 */ /* 0x000fe40008001207 */
[----:B-1----:R-:W-:-:S05]  /*8cd0*/  I2FP.F32.U32 R6, R14 ;  /* 0x0000000e00067245 */ /* 0x002fca0000201000 */
[----:B------:R-:W-:Y:S01]  /*8ce0*/  FMUL R21, R6, UR5 ;  /* 0x0000000506157c20 */ /* 0x000fe20008400000 */
[----:B------:R-:W-:Y:S01]  /*8cf0*/  SHF.R.U32.HI R6, RZ, UR4, R7 ;  /* 0x00000004ff067c19 */ /* 0x000fe20008011607 */
[----:B------:R-:W-:-:S03]  /*8d00*/  ULDC UR4, c[0x0][0x658] ;  /* 0x0001960000047ab9 */ /* 0x000fc60000000800 */
[--C-:B------:R-:W-:Y:S01]  /*8d10*/  SHF.R.U64 R20, R11, UR6, R6.reuse ;  /* 0x000000060b147c19 */ /* 0x100fe20008001206 */
[----:B------:R-:W1:Y:S01]  /*8d20*/  F2I.U32.TRUNC.NTZ R21, R21 ;  /* 0x0000001500157305 */ /* 0x000e62000020f000 */
[----:B------:R-:W-:Y:S01]  /*8d30*/  SHF.R.U32.HI R7, RZ, UR6, R6 ;  /* 0x00000006ff077c19 */ /* 0x000fe20008011606 */
[----:B---3--:R-:W-:-:S03]  /*8d40*/  IMAD.MOV R8, RZ, RZ, -R8 ;  /* 0x000000ffff087224 */ /* 0x008fc600078e0a08 */
[----:B------:R-:W-:Y:S01]  /*8d50*/  SHF.R.U64 R18, R20, UR4, R7 ;  /* 0x0000000414127c19 */ /* 0x000fe20008001207 */
[----:B--2---:R-:W-:Y:S01]  /*8d60*/  IMAD R17, R22, R8, R17 ;  /* 0x0000000816117224 */ /* 0x004fe200078e0211 */
[----:B------:R-:W-:-:S03]  /*8d70*/  SHF.R.U32.HI R23, RZ, UR4, R7 ;  /* 0x00000004ff177c19 */ /* 0x000fc60008011607 */
[----:B------:R-:W-:Y:S02]  /*8d80*/  IMAD.MOV.U32 R6, RZ, RZ, R18 ;  /* 0x000000ffff067224 */ /* 0x000fe400078e0012 */
[----:B------:R-:W-:Y:S01]  /*8d90*/  IMAD.MOV.U32 R7, RZ, RZ, R23 ;  /* 0x000000ffff077224 */ /* 0x000fe200078e0017 */
[----:B-1----:R-:W-:Y:S06]  /*8da0*/  @!P1 BRA `(.L_x_180) ;  /* 0x0000000000289947 */ /* 0x002fec0003800000 */
[----:B------:R-:W-:Y:S02]  /*8db0*/  ULDC UR4, c[0x0][0x64c] ;  /* 0x0001930000047ab9 */ /* 0x000fe40000000800 */
[----:B------:R-:W-:-:S05]  /*8dc0*/  IADD3 R7, P1, R18, UR4, RZ ;  /* 0x0000000412077c10 */ /* 0x000fca000ff3e0ff */
[----:B------:R-:W-:-:S04]  /*8dd0*/  IMAD.X R23, RZ, RZ, R23, P1 ;  /* 0x000000ffff177224 */ /* 0x000fc800008e0617 */
[----:B------:R-:W-:-:S04]  /*8de0*/  IMAD.WIDE.U32 R8, R23, UR8, RZ ;  /* 0x0000000817087c25 */ /* 0x000fc8000f8e00ff */
[----:B------:R-:W-:-:S04]  /*8df0*/  IMAD.WIDE.U32 R8, P1, R7, UR9, R8 ;  /* 0x0000000907087c25 */ /* 0x000fc8000f820008 */
[----:B------:R-:W-:-:S04]  /*8e00*/  IMAD.WIDE.U32 R6, R7, UR8, RZ ;  /* 0x0000000807067c25 */ /* 0x000fc8000f8e00ff */
[----:B------:R-:W-:Y:S01]  /*8e10*/  IMAD.MOV.U32 R6, RZ, RZ, R9 ;  /* 0x000000ffff067224 */ /* 0x000fe200078e0009 */
[----:B------:R-:W-:Y:S01]  /*8e20*/  IADD3 RZ, P4, R7, R8, RZ ;  /* 0x0000000807ff7210 */ /* 0x000fe20007f9e0ff */
[----:B------:R-:W-:-:S04]  /*8e30*/  IMAD.X R7, RZ, RZ, RZ, P1 ;  /* 0x000000ffff077224 */ /* 0x000fc800008e06ff */
[----:B------:R-:W-:-:S08]  /*8e40*/  IMAD.WIDE.U32.X R6, R23, UR9, R6, P4 ;  /* 0x0000000917067c25 */ /* 0x000fd0000a0e0406 */
.L_x_180:
[----:B------:R-:W-:Y:S01]  /*8e50*/  ULDC UR4, c[0x0][0x648] ;  /* 0x0001920000047ab9 */ /* 0x000fe20000000800 */
[----:B------:R-:W-:Y:S01]  /*8e60*/  LOP3.LUT R20, R20, UR17, RZ, 0xc0, !PT ;  /* 0x0000001114147c12 */ /* 0x000fe2000f8ec0ff */
[----:B------:R-:W-:Y:S01]  /*8e70*/  IMAD.MOV R21, RZ, RZ, -R21 ;  /* 0x000000ffff157224 */ /* 0x000fe200078e0a15 */
[----:B------:R-:W-:Y:S01]  /*8e80*/  SHF.R.U64 R7, R6, UR4, R7 ;  /* 0x0000000406077c19 */ /* 0x000fe20008001207 */
[----:B------:R-:W-:Y:S01]  /*8e90*/  ULDC UR4, c[0x0][0x638] ;  /* 0x00018e0000047ab9 */ /* 0x000fe20000000800 */
[----:B------:R-:W-:Y:S01]  /*8ea0*/  LOP3.LUT R11, R11, UR16, RZ, 0xc0, !PT ;  /* 0x000000100b0b7c12 */ /* 0x000fe2000f8ec0ff */
[----:B0-----:R-:W-:Y:S01]  /*8eb0*/  @P3 IMAD R17, R19, R21, R14 ;  /* 0x0000001513113224 */ /* 0x001fe200078e020e */
[----:B------:R-:W-:Y:S01]  /*8ec0*/  ULDC UR5, c[0x0][0x610] ;  /* 0x0001840000057ab9 */ /* 0x000fe20000000800 */
[----:B------:R-:W-:Y:S02]  /*8ed0*/  IMAD.MOV R9, RZ, RZ, -R7 ;  /* 0x000000ffff097224 */ /* 0x000fe400078e0a07 */
[----:B------:R-:W-:-:S02]  /*8ee0*/  IMAD R20, R7, UR18, R20 ;  /* 0x0000001207147c24 */ /* 0x000fc4000f8e0214 */
[----:B------:R-:W-:Y:S01]  /*8ef0*/  IMAD R18, R9, UR4, R18 ;  /* 0x0000000409127c24 */ /* 0x000fe2000f8e0212 */
[----:B------:R-:W-:Y:S01]  /*8f00*/  ULDC UR4, c[0x0][0x600] ;  /* 0x0001800000047ab9 */ /* 0x000fe20000000800 */
[----:B------:R-:W-:Y:S02]  /*8f10*/  IMAD R17, R20, UR5, R17 ;  /* 0x0000000514117c24 */ /* 0x000fe4000f8e0211 */
[----:B------:R-:W-:Y:S02]  /*8f20*/  IMAD R18, R18, UR4, R11 ;  /* 0x0000000412127c24 */ /* 0x000fe4000f8e020b */
[----:B------:R-:W-:Y:S02]  /*8f30*/  IMAD.MOV.U32 R7, RZ, RZ, 0x1 ;  /* 0x00000001ff077424 */ /* 0x000fe400078e00ff */
[----:B------:R-:W-:Y:S01]  /*8f40*/  IMAD.MOV.U32 R6, RZ, RZ, R10 ;  /* 0x000000ffff067224 */ /* 0x000fe200078e000a */
[----:B------:R-:W-:Y:S02]  /*8f50*/  SEL R14, R18, R17, !P3 ;  /* 0x00000011120e7207 */ /* 0x000fe40005800000 */
[----:B------:R-:W-:-:S07]  /*8f60*/  SEL R11, R17, R18, !P3 ;  /* 0x00000012110b7207 */ /* 0x000fce0005800000 */
.L_x_178:
[----:B------:R-:W-:Y:S05]  /*8f70*/  BSYNC B1 ;  /* 0x0000000000017941 */ /* 0x000fea0003800000 */
.L_x_177:
[----:B------:R-:W-:-:S13]  /*8f80*/  LOP3.LUT P1, RZ, R7, 0xff, RZ, 0xc0, !PT ;  /* 0x000000ff07ff7812 */ /* 0x000fda000782c0ff */
[----:B------:R-:W-:Y:S05]  /*8f90*/  @P1 BRA `(.L_x_181) ;  /* 0xfffffff4004c1947 */ /* 0x000fea000383ffff */
[----:B------:R-:W-:Y:S05]  /*8fa0*/  BSYNC B0 ;  /* 0x0000000000007941 */ /* 0x000fea0003800000 */
.L_x_169:
[----:B------:R-:W-:-:S03]  /*8fb0*/  UMOV UR4, 0xffffffff ;  /* 0xffffffff00047882 */ /* 0x000fc60000000000 */
[----:B------:R-:W-:Y:S05]  /*8fc0*/  BRA.DIV UR4, `(.L_x_182) ;  /* 0x0000000204f87947 */ /* 0x000fea000b800000 */
[----:B------:R-:W-:-:S13]  /*8fd0*/  ELECT P0, URZ, PT ;  /* 0x00000000003f782f */ /* 0x000fda0003800000 */
.L_x_195:
[----:B------:R-:W-:Y:S04]  /*8fe0*/  BSSY B0, `(.L_x_183) ;  /* 0x0000022000007945 */ /* 0x000fe80003800000 */
[----:B------:R-:W-:Y:S05]  /*8ff0*/  @!P0 BRA `(.L_x_184) ;  /* 0x0000000000808947 */ /* 0x000fea0003800000 */
[----:B------:R-:W-:-:S04]  /*9000*/  LOP3.LUT R4, R4, 0x2, RZ, 0xfc, !PT ;  /* 0x0000000204047812 */ /* 0x000fc800078efcff */
[----:B------:R-:W-:-:S13]  /*9010*/  ISETP.NE.AND P0, PT, R4, 0x3, PT ;  /* 0x000000030400780c */ /* 0x000fda0003f05270 */
[----:B------:R-:W-:Y:S05]  /*9020*/  @!P0 BRA `(.L_x_185) ;  /* 0x0000000000048947 */ /* 0x000fea0003800000 */
[----:B------:R-:W-:Y:S01]  /*9030*/  BPT.TRAP 0x1 ;  /* 0x000000040000795c */ /* 0x000fe20000300000 */
.L_x_185:
[----:B------:R-:W0:Y:S01]  /*9040*/  S2R R3, SR_CgaCtaId ;  /* 0x0000000000037919 */ /* 0x000e220000008800 */
[----:B------:R-:W-:-:S04]  /*9050*/  MOV R0, 0x400 ;  /* 0x0000040000007802 */ /* 0x000fc80000000f00 */
[----:B0-----:R-:W-:Y:S02]  /*9060*/  LEA R0, R3, R0, 0x18 ;  /* 0x0000000003007211 */ /* 0x001fe400078ec0ff */
[----:B------:R-:W-:-:S03]  /*9070*/  SHF.L.U32 R3, R5, 0x1f, RZ ;  /* 0x0000001f05037819 */ /* 0x000fc600000006ff */
[----:B------:R-:W-:-:S04]  /*9080*/  VIADD R0, R0, 0x18 ;  /* 0x0000001800007836 */ /* 0x000fc80000000000 */
[C---:B------:R-:W-:Y:S02]  /*9090*/  IMAD R4, R13.reuse, 0x8, R0 ;  /* 0x000000080d047824 */ /* 0x040fe400078e0200 */
[----:B------:R-:W-:Y:S02]  /*90a0*/  VIADD R13, R13, 0x1 ;  /* 0x000000010d0d7836 */ /* 0x000fe40000000000 */
[----:B------:R-:W0:Y:S03]  /*90b0*/  SYNCS.PHASECHK.TRANS64.TRYWAIT P0, [R4+URZ], R3 ;  /* 0x00000003040075a7 */ /* 0x000e26000800017f */
[----:B------:R-:W-:-:S04]  /*90c0*/  ISETP.NE.AND P1, PT, R13, 0x3, PT ;  /* 0x000000030d00780c */ /* 0x000fc80003f25270 */
[----:B------:R-:W-:Y:S02]  /*90d0*/  SEL R2, RZ, 0x1, P1 ;  /* 0x00000001ff027807 */ /* 0x000fe40000800000 */
[----:B------:R-:W-:Y:S02]  /*90e0*/  SEL R13, R13, RZ, P1 ;  /* 0x000000ff0d0d7207 */ /* 0x000fe40000800000 */
[----:B------:R-:W-:-:S03]  /*90f0*/  LOP3.LUT R7, R5, R2, RZ, 0x3c, !PT ;  /* 0x0000000205077212 */ /* 0x000fc600078e3cff */
[----:B------:R-:W-:Y:S01]  /*9100*/  IMAD R6, R13, 0x8, R0 ;  /* 0x000000080d067824 */ /* 0x000fe200078e0200 */
[----:B------:R-:W-:Y:S01]  /*9110*/  SHF.L.U32 R5, R7, 0x1f, RZ ;  /* 0x0000001f07057819 */ /* 0x000fe200000006ff */
[----:B0-----:R-:W-:Y:S06]  /*9120*/  @!P0 BRA `(.L_x_186) ;  /* 0x0000000000c48947 */ /* 0x001fec0003800000 */
.L_x_196:
[----:B------:R-:W1:Y:S01]  /*9130*/  SYNCS.PHASECHK.TRANS64.TRYWAIT P0, [R6+URZ], R5 ;  /* 0x00000005060075a7 */ /* 0x000e62000800017f */
[----:B------:R-:W-:-:S05]  /*9140*/  VIADD R2, R13, 0x1 ;  /* 0x000000010d027836 */ /* 0x000fca0000000000 */
[----:B------:R-:W-:-:S04]  /*9150*/  ISETP.NE.AND P1, PT, R2, 0x3, PT ;  /* 0x000000030200780c */ /* 0x000fc80003f25270 */
[----:B0-----:R-:W-:Y:S02]  /*9160*/  SEL R4, RZ, 0x1, P1 ;  /* 0x00000001ff047807 */ /* 0x001fe40000800000 */
[----:B------:R-:W-:Y:S02]  /*9170*/  SEL R3, R2, RZ, P1 ;  /* 0x000000ff02037207 */ /* 0x000fe40000800000 */
[----:B------:R-:W-:Y:S01]  /*9180*/  LOP3.LUT R4, R7, R4, RZ, 0x3c, !PT ;  /* 0x0000000407047212 */ /* 0x000fe200078e3cff */
[----:B-1----:R-:W-:Y:S06]  /*9190*/  @!P0 BRA `(.L_x_187) ;  /* 0x0000000000bc8947 */ /* 0x002fec0003800000 */
.L_x_197:
[----:B------:R-:W-:Y:S01]  /*91a0*/  IMAD R3, R3, 0x8, R0 ;  /* 0x0000000803037824 */ /* 0x000fe200078e0200 */
[----:B------:R-:W-:-:S07]  /*91b0*/  SHF.L.U32 R0, R4, 0x1f, RZ ;  /* 0x0000001f04007819 */ /* 0x000fce00000006ff */
.L_x_188:
[----:B-1----:R1:W2:Y:S02]  /*91c0*/  SYNCS.PHASECHK.TRANS64.TRYWAIT P0, [R3+URZ], R0 ;  /* 0x00000000030075a7 */ /* 0x0022a4000800017f */
[----:B--2---:R-:W-:Y:S05]  /*91d0*/  @!P0 NANOSLEEP.SYNCS 0x989680 ;  /* 0x009896800000895d */ /* 0x004fea0003900000 */
[----:B------:R-:W2:Y:S02]  /*91e0*/  @!P0 SYNCS.PHASECHK.TRANS64 P0, [R3+URZ], R0 ;  /* 0x00000000030085a7 */ /* 0x000ea4000800007f */
[----:B--2---:R-:W-:Y:S05]  /*91f0*/  @!P0 BRA `(.L_x_188) ;  /* 0xfffffffc00f08947 */ /* 0x004fea000383ffff */
.L_x_184:
[----:B------:R-:W-:Y:S05]  /*9200*/  BSYNC B0 ;  /* 0x0000000000007941 */ /* 0x000fea0003800000 */
.L_x_183:
[----:B------:R-:W-:Y:S05]  /*9210*/  EXIT ;  /* 0x000000000000794d */ /* 0x000fea0003800000 */
.L_x_17:
[----:B-1----:R-:W-:-:S04]  /*9220*/  IMAD.U32 R11, RZ, RZ, UR7 ;  /* 0x00000007ff0b7e24 */ /* 0x002fc8000f8e00ff */
[----:B------:R1:W4:Y:S03]  /*9230*/  SYNCS.PHASECHK.TRANS64.TRYWAIT P0, [R11+URZ], R10 ;  /* 0x0000000a0b0075a7 */ /* 0x000326000800017f */
[----:B----4-:R-:W-:Y:S05]  /*9240*/  @!P0 NANOSLEEP.SYNCS 0x989680 ;  /* 0x009896800000895d */ /* 0x010fea0003900000 */
[----:B------:R-:W4:Y:S02]  /*9250*/  @!P0 SYNCS.PHASECHK.TRANS64 P0, [R11+URZ], R10 ;  /* 0x0000000a0b0085a7 */ /* 0x000f24000800007f */
[----:B----4-:R-:W-:Y:S05]  /*9260*/  @!P0 BRA `(.L_x_17) ;  /* 0xfffffffc00ec8947 */ /* 0x010fea000383ffff */
[----:B------:R-:W-:Y:S05]  /*9270*/  BRA `(.L_x_16) ;  /* 0xffffff8000b47947 */ /* 0x000fea000383ffff */
.L_x_23:
[----:B-1----:R-:W-:-:S04]  /*9280*/  IMAD.U32 R12, RZ, RZ, UR12 ;  /* 0x0000000cff0c7e24 */ /* 0x002fc8000f8e00ff */
[----:B------:R1:W4:Y:S03]  /*9290*/  SYNCS.PHASECHK.TRANS64.TRYWAIT P0, [R12+URZ], R11 ;  /* 0x0000000b0c0075a7 */ /* 0x000326000800017f */
[----:B----4-:R-:W-:Y:S05]  /*92a0*/  @!P0 NANOSLEEP.SYNCS 0x989680 ;  /* 0x009896800000895d */ /* 0x010fea0003900000 */
[----:B------:R-:W4:Y:S02]  /*92b0*/  @!P0 SYNCS.PHASECHK.TRANS64 P0, [R12+URZ], R11 ;  /* 0x0000000b0c0085a7 */ /* 0x000f24000800007f */
[----:B----4-:R-:W-:Y:S05]  /*92c0*/  @!P0 BRA `(.L_x_23) ;  /* 0xfffffffc00ec8947 */ /* 0x010fea000383ffff */
[----:B------:R-:W-:Y:S05]  /*92d0*/  BRA `(.L_x_22) ;  /* 0xffffff8800f07947 */ /* 0x000fea000383ffff */
.L_x_170:
[----:B------:R-:W-:Y:S01]  /*92e0*/  BSSY B1, `(.L_x_189) ;  /* 0x0000006000017945 */ /* 0x000fe20003800000 */
[----:B------:R-:W-:-:S07]  /*92f0*/  IMAD.MOV.U32 R7, RZ, RZ, -0x1 ;  /* 0xffffffffff077424 */ /* 0x000fce00078e00ff */
[----:B------:R-:W-:Y:S05]  /*9300*/  WARPSYNC.COLLECTIVE R7, `(.L_x_190) ;  /* 0x00000000070c7348 */ /* 0x000fea0003c00000 */
[----:B------:R-:W-:Y:S02]  /*9310*/  ELECT P1, UR62, PT ;  /* 0x00000000003e782f */ /* 0x000fe40003820000 */
[----:B------:R-:W-:Y:S01]  /*9320*/  MOV R7, UR62 ;  /* 0x0000003e00077c02 */ /* 0x000fe20008000f00 */
[----:B------:R-:W-:Y:S10]  /*9330*/  ENDCOLLECTIVE ;  /* 0x000000000000791b */ /* 0x000ff40003800000 */
.L_x_190:
[----:B------:R-:W-:Y:S05]  /*9340*/  BSYNC B1 ;  /* 0x0000000000017941 */ /* 0x000fea0003800000 */
.L_x_189:
[----:B------:R-:W-:Y:S05]  /*9350*/  BRA `(.L_x_191) ;  /* 0xfffffff000687947 */ /* 0x000fea000383ffff */
.L_x_173:
[----:B-1----:R1:W2:Y:S02]  /*9360*/  SYNCS.PHASECHK.TRANS64.TRYWAIT P1, [R19+URZ+0x18], R10 ;  /* 0x0000180a130075a7 */ /* 0x0022a4000802017f */
[----:B--2---:R-:W-:Y:S05]  /*9370*/  @!P1 NANOSLEEP.SYNCS 0x989680 ;  /* 0x009896800000995d */ /* 0x004fea0003900000 */
[----:B------:R-:W2:Y:S02]  /*9380*/  @!P1 SYNCS.PHASECHK.TRANS64 P1, [R19+URZ+0x18], R10 ;  /* 0x0000180a130095a7 */ /* 0x000ea4000802007f */
[----:B--2---:R-:W-:Y:S05]  /*9390*/  @!P1 BRA `(.L_x_173) ;  /* 0xfffffffc00f09947 */ /* 0x004fea000383ffff */
[----:B------:R-:W-:Y:S05]  /*93a0*/  BRA `(.L_x_192) ;  /* 0xfffffff0009c7947 */ /* 0x000fea000383ffff */
.L_x_182:
[----:B------:R-:W-:Y:S01]  /*93b0*/  BSSY B0, `(.L_x_193) ;  /* 0x0000006000007945 */ /* 0x000fe20003800000 */
[----:B------:R-:W-:-:S07]  /*93c0*/  IMAD.MOV.U32 R7, RZ, RZ, -0x1 ;  /* 0xffffffffff077424 */ /* 0x000fce00078e00ff */
[----:B------:R-:W-:Y:S05]  /*93d0*/  WARPSYNC.COLLECTIVE R7, `(.L_x_194) ;  /* 0x00000000070c7348 */ /* 0x000fea0003c00000 */
[----:B------:R-:W-:Y:S02]  /*93e0*/  ELECT P1, UR62, PT ;  /* 0x00000000003e782f */ /* 0x000fe40003820000 */
[----:B------:R-:W-:Y:S01]  /*93f0*/  MOV R7, UR62 ;  /* 0x0000003e00077c02 */ /* 0x000fe20008000f00 */
[----:B------:R-:W-:Y:S10]  /*9400*/  ENDCOLLECTIVE ;  /* 0x000000000000791b */ /* 0x000ff40003800000 */
.L_x_194:
[----:B------:R-:W-:Y:S05]  /*9410*/  BSYNC B0 ;  /* 0x0000000000007941 */ /* 0x000fea0003800000 */
.L_x_193:
[----:B------:R-:W-:Y:S01]  /*9420*/  PLOP3.LUT P0, PT, P1, PT, PT, 0x80, 0x0 ;  /* 0x000000000000781c */ /* 0x000fe20000f0f070 */
[----:B------:R-:W-:-:S12]  /*9430*/  BRA `(.L_x_195) ;  /* 0xfffffff800e87947 */ /* 0x000fd8000383ffff */
.L_x_186:
[----:B0-----:R0:W1:Y:S02]  /*9440*/  SYNCS.PHASECHK.TRANS64.TRYWAIT P0, [R4+URZ], R3 ;  /* 0x00000003040075a7 */ /* 0x001064000800017f */
[----:B-1----:R-:W-:Y:S05]  /*9450*/  @!P0 NANOSLEEP.SYNCS 0x989680 ;  /* 0x009896800000895d */ /* 0x002fea0003900000 */
[----:B------:R-:W1:Y:S02]  /*9460*/  @!P0 SYNCS.PHASECHK.TRANS64 P0, [R4+URZ], R3 ;  /* 0x00000003040085a7 */ /* 0x000e64000800007f */
[----:B-1----:R-:W-:Y:S05]  /*9470*/  @!P0 BRA `(.L_x_186) ;  /* 0xfffffffc00f08947 */ /* 0x002fea000383ffff */
[----:B------:R-:W-:Y:S05]  /*9480*/  BRA `(.L_x_196) ;  /* 0xfffffffc00287947 */ /* 0x000fea000383ffff */
.L_x_187:
[----:B0-----:R0:W1:Y:S02]  /*9490*/  SYNCS.PHASECHK.TRANS64.TRYWAIT P0, [R6+URZ], R5 ;  /* 0x00000005060075a7 */ /* 0x001064000800017f */
[----:B-1----:R-:W-:Y:S05]  /*94a0*/  @!P0 NANOSLEEP.SYNCS 0x989680 ;  /* 0x009896800000895d */ /* 0x002fea0003900000 */
[----:B------:R-:W1:Y:S02]  /*94b0*/  @!P0 SYNCS.PHASECHK.TRANS64 P0, [R6+URZ], R5 ;  /* 0x00000005060085a7 */ /* 0x000e64000800007f */
[----:B-1----:R-:W-:Y:S05]  /*94c0*/  @!P0 BRA `(.L_x_187) ;  /* 0xfffffffc00f08947 */ /* 0x002fea000383ffff */
[----:B------:R-:W-:Y:S05]  /*94d0*/  BRA `(.L_x_197) ;  /* 0xfffffffc00307947 */ /* 0x000fea000383ffff */
.L_x_198:
[----:B------:R-:W-:-:S00]  /*94e0*/  BRA `(.L_x_198) ;  /* 0xfffffffc00fc7947 */ /* 0x000fc0000383ffff */
[----:B------:R-:W-:-:S00]  /*94f0*/  NOP ;  /* 0x0000000000007918 */ /* 0x000fc00000000000 */
        /* <DEDUP_REMOVED lines=8> */
.L_x_199:


//--------------------- .nv.shared._ZN7cutlass13device_kernelINS_4gemm6kernel13GemmUniversalIN4cute5tupleIJiiiiEEENS1_10collective13CollectiveMmaINS1_37MainloopSm90TmaGmmaWarpSpecializedFP8ILi3ENS5_IJNS4_1CILi1EEESB_SB_EEENS1_35KernelTmaWarpSpecializedCooperativeEEENS5_IJNSA_ILi256EEENSA_ILi64EEENSA_ILi32EEEEEENS_12float_e4m3_tENS5_IJlSB_lEEESJ_SK_NS4_8TiledMMAINS4_8MMA_AtomIJNS4_4SM904GMMA30MMA_64x64x32_F32E4M3E4M3_SS_TNILNSO_7ScaleInE1ELSQ_1EEEEEENS4_6LayoutINS5_IJNSA_ILi2EEESB_SB_EEENS5_IJSB_NSA_ILi0EEESW_EEEEENS5_IJNS4_10UnderscoreESZ_SZ_EEEEENS4_13SM90_TMA_LOADENS4_14ComposedLayoutINS4_7SwizzleILi1ELi4ELi3EEENS4_18smem_ptr_flag_bitsILi8EEENST_INS5_IJNSA_ILi8EEESH_EEENS5_IJSH_SB_EEEEEEEvNS4_8identityES12_S1C_vS1D_EENS_8epilogue10collective6detail29Sm90TmaWarpSpecializedAdapterINS1G_15DefaultEpilogueISJ_SK_SK_NS1F_6thread17LinearCombinationISJ_Li1EffLNS1K_9ScaleType4KindE0ELNS_15FloatRoundStyleE2ESJ_EENS1_15EpilogueDefaultEEEEEvvEEEEvNT_6ParamsE --------------------------
	.section	.nv.shared._ZN7cutlass13device_kernelINS_4gemm6kernel13GemmUniversalIN4cute5tupleIJiiiiEEENS1_10collective13CollectiveMmaINS1_37MainloopSm90TmaGmmaWarpSpecializedFP8ILi3ENS5_IJNS4_1CILi1EEESB_SB_EEENS1_35KernelTmaWarpSpecializedCooperativeEEENS5_IJNSA_ILi256EEENSA_ILi64EEENSA_ILi32EEEEEENS_12float_e4m3_tENS5_IJlSB_lEEESJ_SK_NS4_8TiledMMAINS4_8MMA_AtomIJNS4_4SM904GMMA30MMA_64x64x32_F32E4M3E4M3_SS_TNILNSO_7ScaleInE1ELSQ_1EEEEEENS4_6LayoutINS5_IJNSA_ILi2EEESB_SB_EEENS5_IJSB_NSA_ILi0EEESW_EEEEENS5_IJNS4_10UnderscoreESZ_SZ_EEEEENS4_13SM90_TMA_LOADENS4_14ComposedLayoutINS4_7SwizzleILi1ELi4ELi3EEENS4_18smem_ptr_flag_bitsILi8EEENST_INS5_IJNSA_ILi8EEESH_EEENS5_IJSH_SB_EEEEEEEvNS4_8identityES12_S1C_vS1D_EENS_8epilogue10collective6detail29Sm90TmaWarpSpecializedAdapterINS1G_15DefaultEpilogueISJ_SK_SK_NS1F_6thread17LinearCombinationISJ_Li1EffLNS1K_9ScaleType4KindE0ELNS_15FloatRoundStyleE2ESJ_EENS1_15EpilogueDefaultEEEEEvvEEEEvNT_6ParamsE,"aw",@nobits
	.sectionflags	@""
	.align	16
	.zero		1024


//--------------------- .nv.shared.reserved.0     --------------------------
	.section	.nv.shared.reserved.0,"aw",@nobits
	.weak		__nv_reservedSMEM_offset_0_alias
	.size		__nv_reservedSMEM_offset_0_alias, 0, 0
	.other		__nv_reservedSMEM_offset_0_alias,@"STO_CUDA_RESERVED_SHARED STV_DEFAULT"
__nv_reservedSMEM_offset_0_alias:
	.zero		0


//--------------------- .nv.global                --------------------------
	.section	.nv.global,"aw",@nobits
.nv.global:
	.type		_ZN39_INTERNAL_c5be7a13_4_k_cu_10896d46_43084cute1_E,@object
	.size		_ZN39_INTERNAL_c5be7a13_4_k_cu_10896d46_43084cute1_E,(_ZN39_INTERNAL_c5be7a13_4_k_cu_10896d46_43084cuda3std3__45__cpo6cbeginE - _ZN39_INTERNAL_c5be7a13_4_k_cu_10896d46_43084cute1_E)
_ZN39_INTERNAL_c5be7a13_4_k_cu_10896d46_43084cute1_E:
	.zero		1
	.type		_ZN39_INTERNAL_c5be7a13_4_k_cu_10896d46_43084cuda3std3__45__cpo6cbeginE,@object
	.size		_ZN39_INTERNAL_c5be7a13_4_k_cu_10896d46_43084cuda3std3__45__cpo6cbeginE,(_ZN39_INTERNAL_c5be7a13_4_k_cu_10896d46_43084cuda3std3__48in_placeE - _ZN39_INTERNAL_c5be7a13_4_k_cu_10896d46_43084cuda3std3__45__cpo6cbeginE)
_ZN39_INTERNAL_c5be7a13_4_k_cu_10896d46_43084cuda3std3__45__cpo6cbeginE:
	.zero		1
	.type		_ZN39_INTERNAL_c5be7a13_4_k_cu_10896d46_43084cuda3std3__48in_placeE,@object
	.size		_ZN39_INTERNAL_c5be7a13_4_k_cu_10896d46_43084cuda3std3__48in_placeE,(_ZN39_INTERNAL_c5be7a13_4_k_cu_10896d46_43084cuda3std6ranges3__45__cpo9iter_moveE - _ZN39_INTERNAL_c5be7a13_4_k_cu_10896d46_43084cuda3std3__48in_placeE)
_ZN39_INTERNAL_c5be7a13_4_k_cu_10896d46_43084cuda3std3__48in_placeE:
	.zero		1
	.type		_ZN39_INTERNAL_c5be7a13_4_k_cu_10896d46_43084cuda3std6ranges3__45__cpo9iter_moveE,@object
	.size		_ZN39_INTERNAL_c5be7a13_4_k_cu_10896d46_43084cuda3std6ranges3__45__cpo9iter_moveE,(_ZN39_INTERNAL_c5be7a13_4_k_cu_10896d46_43084cuda3std3__45__cpo5beginE - _ZN39_INTERNAL_c5be7a13_4_k_cu_10896d46_43084cuda3std6ranges3__45__cpo9iter_moveE)
_ZN39_INTERNAL_c5be7a13_4_k_cu_10896d46_43084cuda3std6ranges3__45__cpo9iter_moveE:
	.zero		1
	.type		_ZN39_INTERNAL_c5be7a13_4_k_cu_10896d46_43084cuda3std3__45__cpo5beginE,@object
	.size		_ZN39_INTERNAL_c5be7a13_4_k_cu_10896d46_43084cuda3std3__45__cpo5beginE,(_ZN39_INTERNAL_c5be7a13_4_k_cu_10896d46_43084cuda3std3__441_GLOBAL__N__c5be7a13_4_k_cu_10896d46_43086ignoreE - _ZN39_INTERNAL_c5be7a13_4_k_cu_10896d46_43084cuda3std3__45__cpo5beginE)
_ZN39_INTERNAL_c5be7a13_4_k_cu_10896d46_43084cuda3std3__45__cpo5beginE:
	.zero		1
	.type		_ZN39_INTERNAL_c5be7a13_4_k_cu_10896d46_43084cuda3std3__441_GLOBAL__N__c5be7a13_4_k_cu_10896d46_43086ignoreE,@object
	.size		_ZN39_INTERNAL_c5be7a13_4_k_cu_10896d46_43084cuda3std3__441_GLOBAL__N__c5be7a13_4_k_cu_10896d46_43086ignoreE,(_ZN39_INTERNAL_c5be7a13_4_k_cu_10896d46_43084cute7productE - _ZN39_INTERNAL_c5be7a13_4_k_cu_10896d46_43084cuda3std3__441_GLOBAL__N__c5be7a13_4_k_cu_10896d46_43086ignoreE)
_ZN39_INTERNAL_c5be7a13_4_k_cu_10896d46_43084cuda3std3__441_GLOBAL__N__c5be7a13_4_k_cu_10896d46_43086ignoreE:
	.zero		1
	.type		_ZN39_INTERNAL_c5be7a13_4_k_cu_10896d46_43084cute7productE,@object
	.size		_ZN39_INTERNAL_c5be7a13_4_k_cu_10896d46_43084cute7productE,(_ZN39_INTERNAL_c5be7a13_4_k_cu_10896d46_43084cuda3std3__45__cpo3endE - _ZN39_INTERNAL_c5be7a13_4_k_cu_10896d46_43084cute7productE)
_ZN39_INTERNAL_c5be7a13_4_k_cu_10896d46_43084cute7productE:
	.zero		1
	.type		_ZN39_INTERNAL_c5be7a13_4_k_cu_10896d46_43084cuda3std3__45__cpo3endE,@object
	.size		_ZN39_INTERNAL_c5be7a13_4_k_cu_10896d46_43084cuda3std3__45__cpo3endE,(_ZN39_INTERNAL_c5be7a13_4_k_cu_10896d46_43084cuda3std3__419piecewise_constructE - _ZN39_INTERNAL_c5be7a13_4_k_cu_10896d46_43084cuda3std3__45__cpo3endE)
_ZN39_INTERNAL_c5be7a13_4_k_cu_10896d46_43084cuda3std3__45__cpo3endE:
	.zero		1
	.type		_ZN39_INTERNAL_c5be7a13_4_k_cu_10896d46_43084cuda3std3__419piecewise_constructE,@object
	.size		_ZN39_INTERNAL_c5be7a13_4_k_cu_10896d46_43084cuda3std3__419piecewise_constructE,(_ZN39_INTERNAL_c5be7a13_4_k_cu_10896d46_43084cuda3std3__45__cpo4cendE - _ZN39_INTERNAL_c5be7a13_4_k_cu_10896d46_43084cuda3std3__419piecewise_constructE)
_ZN39_INTERNAL_c5be7a13_4_k_cu_10896d46_43084cuda3std3__419piecewise_constructE:
	.zero		1
	.type		_ZN39_INTERNAL_c5be7a13_4_k_cu_10896d46_43084cuda3std3__45__cpo4cendE,@object
	.size		_ZN39_INTERNAL_c5be7a13_4_k_cu_10896d46_43084cuda3std3__45__cpo4cendE,(_ZN39_INTERNAL_c5be7a13_4_k_cu_10896d46_43084cuda3std6ranges3__45__cpo4swapE - _ZN39_INTERNAL_c5be7a13_4_k_cu_10896d46_43084cuda3std3__45__cpo4cendE)
_ZN39_INTERNAL_c5be7a13_4_k_cu_10896d46_43084cuda3std3__45__cpo4cendE:
	.zero		1
	.type		_ZN39_INTERNAL_c5be7a13_4_k_cu_10896d46_43084cuda3std6ranges3__45__cpo4swapE,@object
	.size		_ZN39_INTERNAL_c5be7a13_4_k_cu_10896d46_43084cuda3std6ranges3__45__cpo4swapE,(.L_7 - _ZN39_INTERNAL_c5be7a13_4_k_cu_10896d46_43084cuda3std6ranges3__45__cpo4swapE)
_ZN39_INTERNAL_c5be7a13_4_k_cu_10896d46_43084cuda3std6ranges3__45__cpo4swapE:
	.zero		1
.L_7:


//--------------------- .nv.constant0._ZN7cutlass13device_kernelINS_4gemm6kernel13GemmUniversalIN4cute5tupleIJiiiiEEENS1_10collective13CollectiveMmaINS1_37MainloopSm90TmaGmmaWarpSpecializedFP8ILi3ENS5_IJNS4_1CILi1EEESB_SB_EEENS1_35KernelTmaWarpSpecializedCooperativeEEENS5_IJNSA_ILi256EEENSA_ILi64EEENSA_ILi32EEEEEENS_12float_e4m3_tENS5_IJlSB_lEEESJ_SK_NS4_8TiledMMAINS4_8MMA_AtomIJNS4_4SM904GMMA30MMA_64x64x32_F32E4M3E4M3_SS_TNILNSO_7ScaleInE1ELSQ_1EEEEEENS4_6LayoutINS5_IJNSA_ILi2EEESB_SB_EEENS5_IJSB_NSA_ILi0EEESW_EEEEENS5_IJNS4_10UnderscoreESZ_SZ_EEEEENS4_13SM90_TMA_LOADENS4_14ComposedLayoutINS4_7SwizzleILi1ELi4ELi3EEENS4_18smem_ptr_flag_bitsILi8EEENST_INS5_IJNSA_ILi8EEESH_EEENS5_IJSH_SB_EEEEEEEvNS4_8identityES12_S1C_vS1D_EENS_8epilogue10collective6detail29Sm90TmaWarpSpecializedAdapterINS1G_15DefaultEpilogueISJ_SK_SK_NS1F_6thread17LinearCombinationISJ_Li1EffLNS1K_9ScaleType4KindE0ELNS_15FloatRoundStyleE2ESJ_EENS1_15EpilogueDefaultEEEEEvvEEEEvNT_6ParamsE --------------------------
	.section	.nv.constant0._ZN7cutlass13device_kernelINS_4gemm6kernel13GemmUniversalIN4cute5tupleIJiiiiEEENS1_10collective13CollectiveMmaINS1_37MainloopSm90TmaGmmaWarpSpecializedFP8ILi3ENS5_IJNS4_1CILi1EEESB_SB_EEENS1_35KernelTmaWarpSpecializedCooperativeEEENS5_IJNSA_ILi256EEENSA_ILi64EEENSA_ILi32EEEEEENS_12float_e4m3_tENS5_IJlSB_lEEESJ_SK_NS4_8TiledMMAINS4_8MMA_AtomIJNS4_4SM904GMMA30MMA_64x64x32_F32E4M3E4M3_SS_TNILNSO_7ScaleInE1ELSQ_1EEEEEENS4_6LayoutINS5_IJNSA_ILi2EEESB_SB_EEENS5_IJSB_NSA_ILi0EEESW_EEEEENS5_IJNS4_10UnderscoreESZ_SZ_EEEEENS4_13SM90_TMA_LOADENS4_14ComposedLayoutINS4_7SwizzleILi1ELi4ELi3EEENS4_18smem_ptr_flag_bitsILi8EEENST_INS5_IJNSA_ILi8EEESH_EEENS5_IJSH_SB_EEEEEEEvNS4_8identityES12_S1C_vS1D_EENS_8epilogue10collective6detail29Sm90TmaWarpSpecializedAdapterINS1G_15DefaultEpilogueISJ_SK_SK_NS1F_6thread17LinearCombinationISJ_Li1EffLNS1K_9ScaleType4KindE0ELNS_15FloatRoundStyleE2ESJ_EENS1_15EpilogueDefaultEEEEEvvEEEEvNT_6ParamsE,"a",@progbits
	.sectionflags	@""
	.align	4
.nv.constant0._ZN7cutlass13device_kernelINS_4gemm6kernel13GemmUniversalIN4cute5tupleIJiiiiEEENS1_10collective13CollectiveMmaINS1_37MainloopSm90TmaGmmaWarpSpecializedFP8ILi3ENS5_IJNS4_1CILi1EEESB_SB_EEENS1_35KernelTmaWarpSpecializedCooperativeEEENS5_IJNSA_ILi256EEENSA_ILi64EEENSA_ILi32EEEEEENS_12float_e4m3_tENS5_IJlSB_lEEESJ_SK_NS4_8TiledMMAINS4_8MMA_AtomIJNS4_4SM904GMMA30MMA_64x64x32_F32E4M3E4M3_SS_TNILNSO_7ScaleInE1ELSQ_1EEEEEENS4_6LayoutINS5_IJNSA_ILi2EEESB_SB_EEENS5_IJSB_NSA_ILi0EEESW_EEEEENS5_IJNS4_10UnderscoreESZ_SZ_EEEEENS4_13SM90_TMA_LOADENS4_14ComposedLayoutINS4_7SwizzleILi1ELi4ELi3EEENS4_18smem_ptr_flag_bitsILi8EEENST_INS5_IJNSA_ILi8EEESH_EEENS5_IJSH_SB_EEEEEEEvNS4_8identityES12_S1C_vS1D_EENS_8epilogue10collective6detail29Sm90TmaWarpSpecializedAdapterINS1G_15DefaultEpilogueISJ_SK_SK_NS1F_6thread17LinearCombinationISJ_Li1EffLNS1K_9ScaleType4KindE0ELNS_15FloatRoundStyleE2ESJ_EENS1_15EpilogueDefaultEEEEEvvEEEEvNT_6ParamsE:
	.zero		1664


//--------------------- SYMBOLS --------------------------

	.type		.nv.reservedSmem.offset0,@object
	.size		.nv.reservedSmem.offset0,0x4
